def attn_fwd(
    Q,
    K,
    V,
    Out,
    Lse,
    sm_scale,
    stride_qz,
    stride_qh,
    stride_qm,
    stride_qk,
    stride_kz,
    stride_kh,
    stride_kn,
    stride_kk,
    stride_vz,
    stride_vh,
    stride_vn,
    stride_vk,
    stride_oz,
    stride_oh,
    stride_om,
    stride_ok,
    seqlen_q,
    seqlen_k,
    BLOCK_M: tl.constexpr,
    BLOCK_N: tl.constexpr,
    HEAD_DIM: tl.constexpr,
    CAUSAL: tl.constexpr,
):
    start_m = tl.program_id(0)
    off_hz = tl.program_id(1)
    q_off = off_hz * stride_qh
    k_off = off_hz * stride_kh
    v_off = off_hz * stride_vh
    offs_m = start_m * BLOCK_M + tl.arange(0, BLOCK_M)
    offs_d = tl.arange(0, HEAD_DIM)
    offs_n = tl.arange(0, BLOCK_N)
    q_ptrs = Q + q_off + offs_m[:, None] * stride_qm + offs_d[None, :] * stride_qk
    k_ptrs = K + k_off + offs_d[:, None] * stride_kk + offs_n[None, :] * stride_kn
    v_ptrs = V + v_off + offs_n[:, None] * stride_vn + offs_d[None, :] * stride_vk
    m_i = tl.full([BLOCK_M], float("-inf"), dtype=tl.float32)
    l_i = tl.zeros([BLOCK_M], dtype=tl.float32) + 1.0
    acc = tl.zeros([BLOCK_M, HEAD_DIM], dtype=tl.float32)
    q = tl.load(q_ptrs)
    acc, l_i, m_i = _attn_fwd_inner(
        acc,
        l_i,
        m_i,
        q,
        k_ptrs,
        v_ptrs,
        sm_scale,
        stride_kn,
        stride_vn,
        start_m,
        seqlen_k,
        BLOCK_M,
        BLOCK_N,
        HEAD_DIM,
        CAUSAL,
    )
    acc = acc / l_i[:, None]
    lse = m_i + tl.math.log2(l_i) / 1.4426950408889634
    o_ptrs = (
        Out
        + off_hz * stride_oh
        + offs_m[:, None] * stride_om
        + offs_d[None, :] * stride_ok
    )
    tl.store(o_ptrs, acc.to(Out.dtype.element_ty))
    tl.store(Lse + off_hz * seqlen_q + offs_m, lse)

# config = {"BLOCK_M": 128, "BLOCK_N": 32, "HEAD_DIM": 32, "arch": "sm_100", "causal": false, "dtype": "bf16", "num_stages": 2, "num_warps": 4}
# arch = sm_100


// ===== COMPILED SASS (sm_100a) =====

	.target	sm_100a

	.elftype	@"ET_EXEC"


//--------------------- .note.nv.tkinfo           --------------------------
	.section	.note.nv.tkinfo,"",@"SHT_NOTE"
	.sectionflags	@"SHF_NOTE_NV_TKINFO"
	.tkinfo
        /*0018*/ 	.word	0x00000081
        /*0030*/ 	.string	""
        /*0030*/ 	.string	"ptxas-blackwell"
        /*0030*/ 	.string	"Cuda compilation tools, release 12.9, V12.9.86"
        /*0030*/ 	.string	"Build cuda_12.9.r12.9/compiler.36037853_0"
        /*0030*/ 	.string	"-v  -suppress-debug-info  -lineinfo  -arch sm_100a "



//--------------------- .note.nv.cuver            --------------------------
	.section	.note.nv.cuver,"",@"SHT_NOTE"
	.sectionflags	@"SHF_NOTE_NV_CUVER"
        /*0018*/ 	.short	0x0001
        /*001a*/ 	.short	0x0064
        /*001c*/ 	.short	0x0001
        /*001e*/ 	.short	0x0000
        /*0020*/ 	.short	0x0001
        /*0022*/ 	.short	0x0000


//--------------------- .nv.info                  --------------------------
	.section	.nv.info,"",@"SHT_CUDA_INFO"
	.align	4


	//----- nvinfo : EIATTR_REGCOUNT
	.align		4
        /*0000*/ 	.byte	0x04, 0x2f
        /*0002*/ 	.short	(.L_5 - .L_4)
	.align		4
.L_4:
        /*0004*/ 	.word	index@(attn_fwd)
        /*0008*/ 	.word	0x00000060


	//----- nvinfo : EIATTR_FRAME_SIZE
	.align		4
.L_5:
        /*000c*/ 	.byte	0x04, 0x11
        /*000e*/ 	.short	(.L_7 - .L_6)
	.align		4
.L_6:
        /*0010*/ 	.word	index@($__internal_2_$__cuda_sm10x_tcgen05_guardrail_trap_unallocated_columns_being_dealloced)
        /*0014*/ 	.word	0x00000000


	//----- nvinfo : EIATTR_FRAME_SIZE
	.align		4
.L_7:
        /*0018*/ 	.byte	0x04, 0x11
        /*001a*/ 	.short	(.L_9 - .L_8)
	.align		4
.L_8:
        /*001c*/ 	.word	index@($__internal_1_$__cuda_sm10x_tcgen05_guardrail_trap_phase_invalid_during_alloc)
        /*0020*/ 	.word	0x00000000


	//----- nvinfo : EIATTR_FRAME_SIZE
	.align		4
.L_9:
        /*0024*/ 	.byte	0x04, 0x11
        /*0026*/ 	.short	(.L_11 - .L_10)
	.align		4
.L_10:
        /*0028*/ 	.word	index@($__internal_0_$__cuda_sm10x_tcgen05_guardrail_trap_col_being_dealloced_not_returned_by_alloc)
        /*002c*/ 	.word	0x00000000


	//----- nvinfo : EIATTR_FRAME_SIZE
	.align		4
.L_11:
        /*0030*/ 	.byte	0x04, 0x11
        /*0032*/ 	.short	(.L_13 - .L_12)
	.align		4
.L_12:
        /*0034*/ 	.word	index@(attn_fwd)
        /*0038*/ 	.word	0x00000000


	//----- nvinfo : EIATTR_MIN_STACK_SIZE
	.align		4
.L_13:
        /*003c*/ 	.byte	0x04, 0x12
        /*003e*/ 	.short	(.L_15 - .L_14)
	.align		4
.L_14:
        /*0040*/ 	.word	index@(attn_fwd)
        /*0044*/ 	.word	0x00000000
.L_15:


//--------------------- .nv.info.attn_fwd         --------------------------
	.section	.nv.info.attn_fwd,"",@"SHT_CUDA_INFO"
	.sectionflags	@""
	.align	4


	//----- nvinfo : EIATTR_CUDA_API_VERSION
	.align		4
        /*0000*/ 	.byte	0x04, 0x37
        /*0002*/ 	.short	(.L_17 - .L_16)
.L_16:
        /*0004*/ 	.word	0x00000081


	//----- nvinfo : EIATTR_KPARAM_INFO
	.align		4
.L_17:
        /*0008*/ 	.byte	0x04, 0x17
        /*000a*/ 	.short	(.L_19 - .L_18)
.L_18:
        /*000c*/ 	.word	0x00000000
        /*0010*/ 	.short	0x0019
        /*0012*/ 	.short	0x0080
        /*0014*/ 	.byte	0x00, 0xf4, 0x21, 0x00


	//----- nvinfo : EIATTR_KPARAM_INFO
	.align		4
.L_19:
        /*0018*/ 	.byte	0x04, 0x17
        /*001a*/ 	.short	(.L_21 - .L_20)
.L_20:
        /*001c*/ 	.word	0x00000000
        /*0020*/ 	.short	0x0018
        /*0022*/ 	.short	0x0078
        /*0024*/ 	.byte	0x00, 0xf4, 0x21, 0x00


	//----- nvinfo : EIATTR_KPARAM_INFO
	.align		4
.L_21:
        /*0028*/ 	.byte	0x04, 0x17
        /*002a*/ 	.short	(.L_23 - .L_22)
.L_22:
        /*002c*/ 	.word	0x00000000
        /*0030*/ 	.short	0x0017
        /*0032*/ 	.short	0x0070
        /*0034*/ 	.byte	0x00, 0xf0, 0x11, 0x00


	//----- nvinfo : EIATTR_KPARAM_INFO
	.align		4
.L_23:
        /*0038*/ 	.byte	0x04, 0x17
        /*003a*/ 	.short	(.L_25 - .L_24)
.L_24:
        /*003c*/ 	.word	0x00000000
        /*0040*/ 	.short	0x0016
        /*0042*/ 	.short	0x006c
        /*0044*/ 	.byte	0x00, 0xf0, 0x11, 0x00


	//----- nvinfo : EIATTR_KPARAM_INFO
	.align		4
.L_25:
        /*0048*/ 	.byte	0x04, 0x17
        /*004a*/ 	.short	(.L_27 - .L_26)
.L_26:
        /*004c*/ 	.word	0x00000000
        /*0050*/ 	.short	0x0015
        /*0052*/ 	.short	0x0068
        /*0054*/ 	.byte	0x00, 0xf0, 0x11, 0x00


	//----- nvinfo : EIATTR_KPARAM_INFO
	.align		4
.L_27:
        /*0058*/ 	.byte	0x04, 0x17
        /*005a*/ 	.short	(.L_29 - .L_28)
.L_28:
        /*005c*/ 	.word	0x00000000
        /*0060*/ 	.short	0x0014
        /*0062*/ 	.short	0x0064
        /*0064*/ 	.byte	0x00, 0xf0, 0x11, 0x00


	//----- nvinfo : EIATTR_KPARAM_INFO
	.align		4
.L_29:
        /*0068*/ 	.byte	0x04, 0x17
        /*006a*/ 	.short	(.L_31 - .L_30)
.L_30:
        /*006c*/ 	.word	0x00000000
        /*0070*/ 	.short	0x0013
        /*0072*/ 	.short	0x0060
        /*0074*/ 	.byte	0x00, 0xf0, 0x11, 0x00


	//----- nvinfo : EIATTR_KPARAM_INFO
	.align		4
.L_31:
        /*0078*/ 	.byte	0x04, 0x17
        /*007a*/ 	.short	(.L_33 - .L_32)
.L_32:
        /*007c*/ 	.word	0x00000000
        /*0080*/ 	.short	0x0012
        /*0082*/ 	.short	0x005c
        /*0084*/ 	.byte	0x00, 0xf0, 0x11, 0x00


	//----- nvinfo : EIATTR_KPARAM_INFO
	.align		4
.L_33:
        /*0088*/ 	.byte	0x04, 0x17
        /*008a*/ 	.short	(.L_35 - .L_34)
.L_34:
        /*008c*/ 	.word	0x00000000
        /*0090*/ 	.short	0x0011
        /*0092*/ 	.short	0x0058
        /*0094*/ 	.byte	0x00, 0xf0, 0x11, 0x00


	//----- nvinfo : EIATTR_KPARAM_INFO
	.align		4
.L_35:
        /*0098*/ 	.byte	0x04, 0x17
        /*009a*/ 	.short	(.L_37 - .L_36)
.L_36:
        /*009c*/ 	.word	0x00000000
        /*00a0*/ 	.short	0x0010
        /*00a2*/ 	.short	0x0054
        /*00a4*/ 	.byte	0x00, 0xf0, 0x11, 0x00


	//----- nvinfo : EIATTR_KPARAM_INFO
	.align		4
.L_37:
        /*00a8*/ 	.byte	0x04, 0x17
        /*00aa*/ 	.short	(.L_39 - .L_38)
.L_38:
        /*00ac*/ 	.word	0x00000000
        /*00b0*/ 	.short	0x000f
        /*00b2*/ 	.short	0x0050
        /*00b4*/ 	.byte	0x00, 0xf0, 0x11, 0x00


	//----- nvinfo : EIATTR_KPARAM_INFO
	.align		4
.L_39:
        /*00b8*/ 	.byte	0x04, 0x17
        /*00ba*/ 	.short	(.L_41 - .L_40)
.L_40:
        /*00bc*/ 	.word	0x00000000
        /*00c0*/ 	.short	0x000e
        /*00c2*/ 	.short	0x004c
        /*00c4*/ 	.byte	0x00, 0xf0, 0x11, 0x00


	//----- nvinfo : EIATTR_KPARAM_INFO
	.align		4
.L_41:
        /*00c8*/ 	.byte	0x04, 0x17
        /*00ca*/ 	.short	(.L_43 - .L_42)
.L_42:
        /*00cc*/ 	.word	0x00000000
        /*00d0*/ 	.short	0x000d
        /*00d2*/ 	.short	0x0048
        /*00d4*/ 	.byte	0x00, 0xf0, 0x11, 0x00


	//----- nvinfo : EIATTR_KPARAM_INFO
	.align		4
.L_43:
        /*00d8*/ 	.byte	0x04, 0x17
        /*00da*/ 	.short	(.L_45 - .L_44)
.L_44:
        /*00dc*/ 	.word	0x00000000
        /*00e0*/ 	.short	0x000c
        /*00e2*/ 	.short	0x0044
        /*00e4*/ 	.byte	0x00, 0xf0, 0x11, 0x00


	//----- nvinfo : EIATTR_KPARAM_INFO
	.align		4
.L_45:
        /*00e8*/ 	.byte	0x04, 0x17
        /*00ea*/ 	.short	(.L_47 - .L_46)
.L_46:
        /*00ec*/ 	.word	0x00000000
        /*00f0*/ 	.short	0x000b
        /*00f2*/ 	.short	0x0040
        /*00f4*/ 	.byte	0x00, 0xf0, 0x11, 0x00


	//----- nvinfo : EIATTR_KPARAM_INFO
	.align		4
.L_47:
        /*00f8*/ 	.byte	0x04, 0x17
        /*00fa*/ 	.short	(.L_49 - .L_48)
.L_48:
        /*00fc*/ 	.word	0x00000000
        /*0100*/ 	.short	0x000a
        /*0102*/ 	.short	0x003c
        /*0104*/ 	.byte	0x00, 0xf0, 0x11, 0x00


	//----- nvinfo : EIATTR_KPARAM_INFO
	.align		4
.L_49:
        /*0108*/ 	.byte	0x04, 0x17
        /*010a*/ 	.short	(.L_51 - .L_50)
.L_50:
        /*010c*/ 	.word	0x00000000
        /*0110*/ 	.short	0x0009
        /*0112*/ 	.short	0x0038
        /*0114*/ 	.byte	0x00, 0xf0, 0x11, 0x00


	//----- nvinfo : EIATTR_KPARAM_INFO
	.align		4
.L_51:
        /*0118*/ 	.byte	0x04, 0x17
        /*011a*/ 	.short	(.L_53 - .L_52)
.L_52:
        /*011c*/ 	.word	0x00000000
        /*0120*/ 	.short	0x0008
        /*0122*/ 	.short	0x0034
        /*0124*/ 	.byte	0x00, 0xf0, 0x11, 0x00


	//----- nvinfo : EIATTR_KPARAM_INFO
	.align		4
.L_53:
        /*0128*/ 	.byte	0x04, 0x17
        /*012a*/ 	.short	(.L_55 - .L_54)
.L_54:
        /*012c*/ 	.word	0x00000000
        /*0130*/ 	.short	0x0007
        /*0132*/ 	.short	0x0030
        /*0134*/ 	.byte	0x00, 0xf0, 0x11, 0x00


	//----- nvinfo : EIATTR_KPARAM_INFO
	.align		4
.L_55:
        /*0138*/ 	.byte	0x04, 0x17
        /*013a*/ 	.short	(.L_57 - .L_56)
.L_56:
        /*013c*/ 	.word	0x00000000
        /*0140*/ 	.short	0x0006
        /*0142*/ 	.short	0x002c
        /*0144*/ 	.byte	0x00, 0xf0, 0x11, 0x00


	//----- nvinfo : EIATTR_KPARAM_INFO
	.align		4
.L_57:
        /*0148*/ 	.byte	0x04, 0x17
        /*014a*/ 	.short	(.L_59 - .L_58)
.L_58:
        /*014c*/ 	.word	0x00000000
        /*0150*/ 	.short	0x0005
        /*0152*/ 	.short	0x0028
        /*0154*/ 	.byte	0x00, 0xf0, 0x11, 0x00


	//----- nvinfo : EIATTR_KPARAM_INFO
	.align		4
.L_59:
        /*0158*/ 	.byte	0x04, 0x17
        /*015a*/ 	.short	(.L_61 - .L_60)
.L_60:
        /*015c*/ 	.word	0x00000000
        /*0160*/ 	.short	0x0004
        /*0162*/ 	.short	0x0020
        /*0164*/ 	.byte	0x00, 0xf4, 0x21, 0x00


	//----- nvinfo : EIATTR_KPARAM_INFO
	.align		4
.L_61:
        /*0168*/ 	.byte	0x04, 0x17
        /*016a*/ 	.short	(.L_63 - .L_62)
.L_62:
        /*016c*/ 	.word	0x00000000
        /*0170*/ 	.short	0x0003
        /*0172*/ 	.short	0x0018
        /*0174*/ 	.byte	0x00, 0xf4, 0x21, 0x00


	//----- nvinfo : EIATTR_KPARAM_INFO
	.align		4
.L_63:
        /*0178*/ 	.byte	0x04, 0x17
        /*017a*/ 	.short	(.L_65 - .L_64)
.L_64:
        /*017c*/ 	.word	0x00000000
        /*0180*/ 	.short	0x0002
        /*0182*/ 	.short	0x0010
        /*0184*/ 	.byte	0x00, 0xf4, 0x21, 0x00


	//----- nvinfo : EIATTR_KPARAM_INFO
	.align		4
.L_65:
        /*0188*/ 	.byte	0x04, 0x17
        /*018a*/ 	.short	(.L_67 - .L_66)
.L_66:
        /*018c*/ 	.word	0x00000000
        /*0190*/ 	.short	0x0001
        /*0192*/ 	.short	0x0008
        /*0194*/ 	.byte	0x00, 0xf4, 0x21, 0x00


	//----- nvinfo : EIATTR_KPARAM_INFO
	.align		4
.L_67:
        /*0198*/ 	.byte	0x04, 0x17
        /*019a*/ 	.short	(.L_69 - .L_68)
.L_68:
        /*019c*/ 	.word	0x00000000
        /*01a0*/ 	.short	0x0000
        /*01a2*/ 	.short	0x0000
        /*01a4*/ 	.byte	0x00, 0xf4, 0x21, 0x00


	//----- nvinfo : EIATTR_AT_ENTRY_FRAGMENTS
	.align		4
.L_69:
        /*01a8*/ 	.byte	0x04, 0x4f
        /*01aa*/ 	.short	(.L_71 - .L_70)


	//   ....[0]....
.L_70:
        /*01ac*/ 	.word	0x00000004


	//----- nvinfo : EIATTR_RESERVED_SMEM_USED
	.align		4
.L_71:
        /*01b0*/ 	.byte	0x01, 0x41
	.zero		2


	//----- nvinfo : EIATTR_SPARSE_MMA_MASK
	.align		4
        /*01b4*/ 	.byte	0x03, 0x50
        /*01b6*/ 	.short	0x0000


	//----- nvinfo : EIATTR_TCGEN05_1CTA_USED
	.align		4
        /*01b8*/ 	.byte	0x01, 0x51
	.zero		2


	//----- nvinfo : EIATTR_MAXREG_COUNT
	.align		4
        /*01bc*/ 	.byte	0x03, 0x1b
        /*01be*/ 	.short	0x00ff


	//----- nvinfo : EIATTR_NUM_BARRIERS
	.align		4
        /*01c0*/ 	.byte	0x02, 0x4c
        /*01c2*/ 	.byte	0x01
	.zero		1


	//----- nvinfo : EIATTR_INT_WARP_WIDE_INSTR_OFFSETS
	.align		4
        /*01c4*/ 	.byte	0x04, 0x31
        /*01c6*/ 	.short	(.L_73 - .L_72)


	//   ....[0]....
.L_72:
        /*01c8*/ 	.word	0x00001210


	//   ....[1]....
        /*01cc*/ 	.word	0x00001220


	//   ....[2]....
        /*01d0*/ 	.word	0x000015e0


	//   ....[3]....
        /*01d4*/ 	.word	0x00001740


	//   ....[4]....
        /*01d8*/ 	.word	0x00003070


	//   ....[5]....
        /*01dc*/ 	.word	0x00005bd0


	//   ....[6]....
        /*01e0*/ 	.word	0x00005c20


	//----- nvinfo : EIATTR_COOP_GROUP_MASK_REGIDS
	.align		4
.L_73:
        /*01e4*/ 	.byte	0x04, 0x29
        /*01e6*/ 	.short	(.L_75 - .L_74)


	//   ....[0]....
.L_74:
        /*01e8*/ 	.word	0xffffffff


	//   ....[1]....
        /*01ec*/ 	.word	0xffffffff


	//   ....[2]....
        /*01f0*/ 	.word	0xffffffff


	//   ....[3]....
        /*01f4*/ 	.word	0xffffffff


	//----- nvinfo : EIATTR_COOP_GROUP_INSTR_OFFSETS
	.align		4
.L_75:
        /*01f8*/ 	.byte	0x04, 0x28
        /*01fa*/ 	.short	(.L_77 - .L_76)


	//   ....[0]....
.L_76:
        /*01fc*/ 	.word	0x00000050


	//   ....[1]....
        /*0200*/ 	.word	0x00000310


	//   ....[2]....
        /*0204*/ 	.word	0x00005a60


	//   ....[3]....
        /*0208*/ 	.word	0x00005cd0


	//----- nvinfo : EIATTR_VRC_CTA_INIT_COUNT
	.align		4
.L_77:
        /*020c*/ 	.byte	0x02, 0x4a
        /*020e*/ 	.byte	0x80
	.zero		1


	//----- nvinfo : EIATTR_MBARRIER_INSTR_OFFSETS
	.align		4
        /*0210*/ 	.byte	0x04, 0x39
        /*0212*/ 	.short	(.L_79 - .L_78)


	//   ....[0]....
.L_78:
        /*0214*/ 	.word	0x000014b0
        /*0218*/ 	.word	0x000000ff
        /*021c*/ 	.word	0x00000000
        /*0220*/ 	.short	0x0100
        /*0222*/ 	.byte	0x11
	.zero		1


	//   ....[1]....
        /*0224*/ 	.word	0x00001720
        /*0228*/ 	.word	0x000000ff
        /*022c*/ 	.word	0x00003808
        /*0230*/ 	.short	0x0100
        /*0232*/ 	.byte	0x0e
	.zero		1


	//   ....[2]....
        /*0234*/ 	.word	0x00001990
        /*0238*/ 	.word	0x000000ff
        /*023c*/ 	.word	0x00002800
        /*0240*/ 	.short	0x0100
        /*0242*/ 	.byte	0x0e
	.zero		1


	//   ....[3]....
        /*0244*/ 	.word	0x00001b70
        /*0248*/ 	.word	0x000000ff
        /*024c*/ 	.word	0x00002800
        /*0250*/ 	.short	0x010a
        /*0252*/ 	.byte	0x0e
	.zero		1


	//   ....[4]....
        /*0254*/ 	.word	0x00001bb0
        /*0258*/ 	.word	0x000000ff
        /*025c*/ 	.word	0x00002800
        /*0260*/ 	.short	0x0108
        /*0262*/ 	.byte	0x0e
	.zero		1


	//   ....[5]....
        /*0264*/ 	.word	0x00003130
        /*0268*/ 	.word	0x000000ff
        /*026c*/ 	.word	0x00003810
        /*0270*/ 	.short	0x0100
        /*0272*/ 	.byte	0x0e
	.zero		1


	//   ....[6]....
        /*0274*/ 	.word	0x00003250
        /*0278*/ 	.word	0x000000ff
        /*027c*/ 	.word	0x00003810
        /*0280*/ 	.short	0x010a
        /*0282*/ 	.byte	0x0e
	.zero		1


	//   ....[7]....
        /*0284*/ 	.word	0x000032c0
        /*0288*/ 	.word	0x000000ff
        /*028c*/ 	.word	0x00003810
        /*0290*/ 	.short	0x0108
        /*0292*/ 	.byte	0x0e
	.zero		1


	//   ....[8]....
        /*0294*/ 	.word	0x000032e0
        /*0298*/ 	.word	0x000000ff
        /*029c*/ 	.word	0x00000000
        /*02a0*/ 	.short	0x010a
        /*02a2*/ 	.byte	0x11
	.zero		1


	//   ....[9]....
        /*02a4*/ 	.word	0x000046c0
        /*02a8*/ 	.word	0x000000ff
        /*02ac*/ 	.word	0x00000000
        /*02b0*/ 	.short	0x010a
        /*02b2*/ 	.byte	0x11
	.zero		1


	//   ....[10]....
        /*02b4*/ 	.word	0x00004860
        /*02b8*/ 	.word	0x000000ff
        /*02bc*/ 	.word	0x00003800
        /*02c0*/ 	.short	0x0108
        /*02c2*/ 	.byte	0x0e
	.zero		1


	//   ....[11]....
        /*02c4*/ 	.word	0x000052b0
        /*02c8*/ 	.word	0x000000ff
        /*02cc*/ 	.word	0x00003808
        /*02d0*/ 	.short	0x0108
        /*02d2*/ 	.byte	0x0e
	.zero		1


	//   ....[12]....
        /*02d4*/ 	.word	0x00005cf0
        /*02d8*/ 	.word	0x000000ff
        /*02dc*/ 	.word	0x00002800
        /*02e0*/ 	.short	0x010a
        /*02e2*/ 	.byte	0x0e
	.zero		1


	//   ....[13]....
        /*02e4*/ 	.word	0x00005d20
        /*02e8*/ 	.word	0x000000ff
        /*02ec*/ 	.word	0x00003810
        /*02f0*/ 	.short	0x010a
        /*02f2*/ 	.byte	0x0e
	.zero		1


	//   ....[14]....
        /*02f4*/ 	.word	0x00005d50
        /*02f8*/ 	.word	0x000000ff
        /*02fc*/ 	.word	0x00000000
        /*0300*/ 	.short	0x010a
        /*0302*/ 	.byte	0x11
	.zero		1


	//   ....[15]....
        /*0304*/ 	.word	0x00005d80
        /*0308*/ 	.word	0x000000ff
        /*030c*/ 	.word	0x00000000
        /*0310*/ 	.short	0x010a
        /*0312*/ 	.byte	0x11
	.zero		1


	//----- nvinfo : EIATTR_NUM_MBARRIERS
	.align		4
.L_79:
        /*0314*/ 	.byte	0x03, 0x38
        /*0316*/ 	.short	0xffff


	//----- nvinfo : EIATTR_EXIT_INSTR_OFFSETS
	.align		4
        /*0318*/ 	.byte	0x04, 0x1c
        /*031a*/ 	.short	(.L_81 - .L_80)


	//   ....[0]....
.L_80:
        /*031c*/ 	.word	0x00005ce0


	//----- nvinfo : EIATTR_REQNTID
	.align		4
.L_81:
        /*0320*/ 	.byte	0x04, 0x10
        /*0322*/ 	.short	(.L_83 - .L_82)
.L_82:
        /*0324*/ 	.word	0x00000080
        /*0328*/ 	.word	0x00000001
        /*032c*/ 	.word	0x00000001


	//----- nvinfo : EIATTR_CRS_STACK_SIZE
	.align		4
.L_83:
        /*0330*/ 	.byte	0x04, 0x1e
        /*0332*/ 	.short	(.L_85 - .L_84)
.L_84:
        /*0334*/ 	.word	0x00000000


	//----- nvinfo : EIATTR_CBANK_PARAM_SIZE
	.align		4
.L_85:
        /*0338*/ 	.byte	0x03, 0x19
        /*033a*/ 	.short	0x0088


	//----- nvinfo : EIATTR_PARAM_CBANK
	.align		4
        /*033c*/ 	.byte	0x04, 0x0a
        /*033e*/ 	.short	(.L_87 - .L_86)
	.align		4
.L_86:
        /*0340*/ 	.word	index@(.nv.constant0.attn_fwd)
        /*0344*/ 	.short	0x0380
        /*0346*/ 	.short	0x0088


	//----- nvinfo : EIATTR_SW_WAR
	.align		4
.L_87:
        /*0348*/ 	.byte	0x04, 0x36
        /*034a*/ 	.short	(.L_89 - .L_88)
.L_88:
        /*034c*/ 	.word	0x00000008
.L_89:


//--------------------- .nv.compat                --------------------------
	.section	.nv.compat,"",@"SHT_CUDA_COMPAT_INFO"
	.align	4
        /*0000*/ 	.byte	0x02, 0x02, 0x02, 0x00, 0x02, 0x05, 0x05, 0x00, 0x02, 0x03, 0x00, 0x00, 0x02, 0x06, 0x01, 0x00


//--------------------- .nv.callgraph             --------------------------
	.section	.nv.callgraph,"",@"SHT_CUDA_CALLGRAPH"
	.align	4
	.sectionentsize	8
	.align		4
        /*0000*/ 	.word	0x00000000
	.align		4
        /*0004*/ 	.word	0xffffffff
	.align		4
        /*0008*/ 	.word	0x00000000
	.align		4
        /*000c*/ 	.word	0xfffffffe
	.align		4
        /*0010*/ 	.word	0x00000000
	.align		4
        /*0014*/ 	.word	0xfffffffd
	.align		4
        /*0018*/ 	.word	0x00000000
	.align		4
        /*001c*/ 	.word	0xfffffffc


//--------------------- .nv.constant4             --------------------------
	.section	.nv.constant4,"a",@progbits
	.align	8
	.align		8
.nv.constant4:
        /*0000*/ 	.dword	_$_str


//--------------------- .text.attn_fwd            --------------------------
	.section	.text.attn_fwd,"ax",@progbits
	.align	128
        .global         attn_fwd
        .type           attn_fwd,@function
        .size           attn_fwd,(.L_x_28 - attn_fwd)
        .other          attn_fwd,@"STO_CUDA_ENTRY STV_DEFAULT"
attn_fwd:
.text.attn_fwd:
[----:B------:R-:W0:Y:S01]  /*0000*/  LDC R1, c[0x0][0x37c] ;  /* 0x0000df00ff017b82 */ /* 0x000e220000000800 */
[----:B------:R-:W1:Y:S02]  /*0010*/  S2R R5, SR_TID.X ;  /* 0x0000000000057919 */ /* 0x000e640000002100 */
[----:B-1----:R-:W-:-:S13]  /*0020*/  ISETP.GE.U32.AND P0, PT, R5, 0x20, PT ;  /* 0x000000200500780c */ /* 0x002fda0003f06070 */
[----:B------:R-:W-:Y:S05]  /*0030*/  @P0 BRA `(.L_x_0) ;  /* 0x0000000000b80947 */ /* 0x000fea0003800000 */
[----:B------:R-:W1:Y:S01]  /*0040*/  S2UR UR6, SR_CgaCtaId ;  /* 0x00000000000679c3 */ /* 0x000e620000008800 */
[----:B------:R-:W-:Y:S01]  /*0050*/  NOP ;  /* 0x0000000000007918 */ /* 0x000fe20000000000 */
[----:B------:R-:W-:Y:S02]  /*0060*/  UMOV UR4, 0x40 ;  /* 0x0000004000047882 */ /* 0x000fe40000000000 */
[----:B-1----:R-:W-:-:S09]  /*0070*/  ULEA UR4, UR6, UR4, 0x18 ;  /* 0x0000000406047291 */ /* 0x002fd2000f8ec0ff */
[----:B------:R-:W1:Y:S01]  /*0080*/  LDS.U8 R0, [UR4] ;  /* 0x00000004ff007984 */ /* 0x000e620008000000 */
[----:B------:R-:W-:Y:S02]  /*0090*/  UMOV UR4, 0x400 ;  /* 0x0000040000047882 */ /* 0x000fe40000000000 */
[----:B------:R-:W-:Y:S01]  /*00a0*/  ULEA UR4, UR6, UR4, 0x18 ;  /* 0x0000000406047291 */ /* 0x000fe2000f8ec0ff */
[----:B-1----:R-:W-:-:S13]  /*00b0*/  ISETP.NE.AND P1, PT, R0, RZ, PT ;  /* 0x000000ff0000720c */ /* 0x002fda0003f25270 */
[----:B------:R-:W-:Y:S05]  /*00c0*/  @P1 BRA `(.L_x_1) ;  /* 0x00000000007c1947 */ /* 0x000fea0003800000 */
[----:B------:R-:W-:-:S13]  /*00d0*/  ELECT P1, URZ, PT ;  /* 0x0000000000ff782f */ /* 0x000fda0003820000 */
[----:B------:R-:W-:Y:S05]  /*00e0*/  @!P1 BRA `(.L_x_2) ;  /* 0x0000000000849947 */ /* 0x000fea0003800000 */
[----:B------:R-:W-:Y:S01]  /*00f0*/  UMOV UR5, 0x4 ;  /* 0x0000000400057882 */ /* 0x000fe20000000000 */
[----:B------:R-:W-:Y:S01]  /*0100*/  HFMA2 R4, -RZ, RZ, 0, 5.9604644775390625e-08 ;  /* 0x00000001ff047431 */ /* 0x000fe200000001ff */
[----:B------:R-:W-:-:S03]  /*0110*/  MOV R7, 0xf ;  /* 0x0000000f00077802 */ /* 0x000fc60000000f00 */
[----:B------:R-:W-:Y:S04]  /*0120*/  DEPBAR.LE SB1, 0x36 ;  /* 0x00009d800000791a */ /* 0x000fe80000000000 */
[----:B------:R-:W1:Y:S02]  /*0130*/  UTCATOMSWS.FIND_AND_SET.ALIGN UP0, UR5, UR5 ;  /* 0x00000005000575e3 */ /* 0x000e640008000800 */
[----:B-1----:R-:W-:-:S04]  /*0140*/  PLOP3.LUT P1, PT, PT, PT, UP0, 0x80, 0x8 ;  /* 0x000000000008781c */ /* 0x002fc80003f2f008 */
[----:B------:R-:W-:-:S04]  /*0150*/  SEL R0, RZ, 0xffffffff, !P1 ;  /* 0xffffffffff007807 */ /* 0x000fc80004800000 */
[----:B------:R-:W-:Y:S02]  /*0160*/  ISETP.NE.AND P1, PT, R0, RZ, PT ;  /* 0x000000ff0000720c */ /* 0x000fe40003f25270 */
[----:B------:R-:W-:-:S11]  /*0170*/  MOV R0, UR5 ;  /* 0x0000000500007c02 */ /* 0x000fd60008000f00 */
[----:B------:R-:W-:Y:S05]  /*0180*/  @P1 BRA `(.L_x_3) ;  /* 0x0000000000241947 */ /* 0x000fea0003800000 */
.L_x_4:
[----:B------:R-:W-:Y:S05]  /*0190*/  NANOSLEEP 0x64 ;  /* 0x000000640000795d */ /* 0x000fea0003800000 */
[----:B------:R-:W-:-:S05]  /*01a0*/  UMOV UR5, 0x4 ;  /* 0x0000000400057882 */ /* 0x000fca0000000000 */
[----:B------:R-:W-:Y:S04]  /*01b0*/  DEPBAR.LE SB1, 0x36 ;  /* 0x00009d800000791a */ /* 0x000fe80000000000 */
[----:B------:R-:W1:Y:S02]  /*01c0*/  UTCATOMSWS.FIND_AND_SET.ALIGN UP0, UR5, UR5 ;  /* 0x00000005000575e3 */ /* 0x000e640008000800 */
[----:B-1----:R-:W-:-:S04]  /*01d0*/  PLOP3.LUT P1, PT, PT, PT, UP0, 0x80, 0x8 ;  /* 0x000000000008781c */ /* 0x002fc80003f2f008 */
[----:B------:R-:W-:-:S04]  /*01e0*/  SEL R0, RZ, 0xffffffff, !P1 ;  /* 0xffffffffff007807 */ /* 0x000fc80004800000 */
[----:B------:R-:W-:Y:S02]  /*01f0*/  ISETP.NE.AND P1, PT, R0, RZ, PT ;  /* 0x000000ff0000720c */ /* 0x000fe40003f25270 */
[----:B------:R-:W-:-:S11]  /*0200*/  MOV R0, UR5 ;  /* 0x0000000500007c02 */ /* 0x000fd60008000f00 */
[----:B------:R-:W-:Y:S05]  /*0210*/  @!P1 BRA `(.L_x_4) ;  /* 0xfffffffc00dc9947 */ /* 0x000fea000383ffff */
.L_x_3:
[----:B------:R-:W-:Y:S01]  /*0220*/  IADD3 R3, PT, PT, R0, 0x10, RZ ;  /* 0x0000001000037810 */ /* 0x000fe20007ffe0ff */
[----:B------:R-:W-:Y:S01]  /*0230*/  UMOV UR5, 0x50 ;  /* 0x0000005000057882 */ /* 0x000fe20000000000 */
[----:B------:R-:W-:Y:S01]  /*0240*/  SHF.L.U32 R2, R7, R0, RZ ;  /* 0x0000000007027219 */ /* 0x000fe200000006ff */
[----:B------:R-:W-:Y:S01]  /*0250*/  ULEA UR5, UR6, UR5, 0x18 ;  /* 0x0000000506057291 */ /* 0x000fe2000f8ec0ff */
[----:B------:R-:W-:Y:S02]  /*0260*/  SHF.L.U32 R3, R4, R3, RZ ;  /* 0x0000000304037219 */ /* 0x000fe400000006ff */
[----:B------:R-:W-:Y:S02]  /*0270*/  SHF.L.U32 R0, R0, 0x5, RZ ;  /* 0x0000000500007819 */ /* 0x000fe400000006ff */
[----:B------:R-:W-:-:S05]  /*0280*/  LOP3.LUT R2, R3, R2, RZ, 0xfc, !PT ;  /* 0x0000000203027212 */ /* 0x000fca00078efcff */
[----:B------:R1:W-:Y:S04]  /*0290*/  ATOMS.OR RZ, [UR5], R2 ;  /* 0x00000002ffff798c */ /* 0x0003e8000b000005 */
[----:B------:R1:W-:Y:S01]  /*02a0*/  STS [UR4], R0 ;  /* 0x00000000ff007988 */ /* 0x0003e20008000804 */
[----:B------:R-:W-:Y:S05]  /*02b0*/  BRA `(.L_x_2) ;  /* 0x0000000000107947 */ /* 0x000fea0003800000 */
.L_x_1:
[----:B------:R-:W-:Y:S02]  /*02c0*/  MOV R0, 0xffffffff ;  /* 0xffffffff00007802 */ /* 0x000fe40000000f00 */
[----:B------:R-:W-:-:S03]  /*02d0*/  MOV R2, 0x300 ;  /* 0x0000030000027802 */ /* 0x000fc60000000f00 */
[----:B------:R1:W-:Y:S04]  /*02e0*/  STS [UR4], R0 ;  /* 0x00000000ff007988 */ /* 0x0003e80008000804 */
[----:B01----:R-:W-:Y:S05]  /*02f0*/  CALL.REL.NOINC `($__internal_1_$__cuda_sm10x_tcgen05_guardrail_trap_phase_invalid_during_alloc) ;  /* 0x0000005800b87944 */ /* 0x003fea0003c00000 */
.L_x_2:
[----:B------:R-:W-:Y:S05]  /*0300*/  WARPSYNC.ALL ;  /* 0x0000000000007948 */ /* 0x000fea0003800000 */
[----:B------:R-:W-:Y:S01]  /*0310*/  NOP ;  /* 0x0000000000007918 */ /* 0x000fe20000000000 */
.L_x_0:
[----:B------:R-:W2:Y:S01]  /*0320*/  S2R R3, SR_CTAID.X ;  /* 0x0000000000037919 */ /* 0x000ea20000002500 */
[----:B------:R-:W3:Y:S01]  /*0330*/  S2UR UR6, SR_CgaCtaId ;  /* 0x00000000000679c3 */ /* 0x000ee20000008800 */
[----:B------:R-:W4:Y:S01]  /*0340*/  LDCU.64 UR4, c[0x0][0x3b0] ;  /* 0x00007600ff0477ac */ /* 0x000f220008000a00 */
[----:B-1----:R-:W-:Y:S01]  /*0350*/  LOP3.LUT R0, R5, 0x7f, RZ, 0xc0, !PT ;  /* 0x0000007f05007812 */ /* 0x002fe200078ec0ff */
[----:B------:R-:W-:Y:S01]  /*0360*/  UMOV UR14, 0x400 ;  /* 0x00000400000e7882 */ /* 0x000fe20000000000 */
[----:B------:R-:W1:Y:S04]  /*0370*/  LDCU.64 UR30, c[0x0][0x358] ;  /* 0x00006b00ff1e77ac */ /* 0x000e680008000a00 */
[----:B------:R-:W4:Y:S08]  /*0380*/  S2UR UR11, SR_CTAID.Y ;  /* 0x00000000000b79c3 */ /* 0x000f300000002600 */
[----:B------:R-:W0:Y:S08]  /*0390*/  LDC.64 R6, c[0x0][0x380] ;  /* 0x0000e000ff067b82 */ /* 0x000e300000000a00 */
[----:B------:R-:W1:Y:S01]  /*03a0*/  LDC R33, c[0x0][0x3b8] ;  /* 0x0000ee00ff217b82 */ /* 0x000e620000000800 */
[----:B---3--:R-:W-:-:S07]  /*03b0*/  ULEA UR14, UR6, UR14, 0x18 ;  /* 0x0000000e060e7291 */ /* 0x008fce000f8ec0ff */
[----:B------:R-:W-:Y:S01]  /*03c0*/  BAR.SYNC.DEFER_BLOCKING 0x0 ;  /* 0x0000000000007b1d */ /* 0x000fe20000010000 */
[----:B--2---:R-:W-:Y:S01]  /*03d0*/  LEA R0, R3, R0, 0x7 ;  /* 0x0000000003007211 */ /* 0x004fe200078e38ff */
[----:B----4-:R-:W-:-:S04]  /*03e0*/  UIMAD UR4, UR11, UR4, URZ ;  /* 0x000000040b0472a4 */ /* 0x010fc8000f8e02ff */
[----:B------:R-:W-:Y:S01]  /*03f0*/  IMAD R2, R0, UR5, RZ ;  /* 0x0000000500027c24 */ /* 0x000fe2000f8e02ff */
[----:B------:R-:W-:Y:S02]  /*0400*/  USHF.L.U32 UR7, UR4, 0x1, URZ ;  /* 0x0000000104077899 */ /* 0x000fe400080006ff */
[----:B------:R-:W-:Y:S02]  /*0410*/  UIMAD.WIDE UR4, UR4, 0x2, URZ ;  /* 0x00000002040478a5 */ /* 0x000fe4000f8e02ff */
[C---:B------:R-:W-:Y:S01]  /*0420*/  SHF.L.U32 R45, R2.reuse, 0x1, RZ ;  /* 0x00000001022d7819 */ /* 0x040fe200000006ff */
[----:B------:R-:W-:-:S03]  /*0430*/  IMAD.HI R2, R2, 0x2, RZ ;  /* 0x0000000202027827 */ /* 0x000fc600078e02ff */
[----:B0-----:R-:W-:Y:S01]  /*0440*/  IADD3 R44, P1, P2, R45, UR7, R6 ;  /* 0x000000072d2c7c10 */ /* 0x001fe2000fa3e006 */
[----:B-1----:R-:W-:-:S03]  /*0450*/  IMAD R19, R33, 0x6, RZ ;  /* 0x0000000621137824 */ /* 0x002fc600078e02ff */
[----:B------:R-:W-:Y:S01]  /*0460*/  IADD3.X R45, PT, PT, R2, UR5, R7, P1, P2 ;  /* 0x00000005022d7c10 */ /* 0x000fe20008fe4407 */
[----:B------:R-:W0:Y:S01]  /*0470*/  LDS R66, [UR14] ;  /* 0x0000000eff427984 */ /* 0x000e220008000800 */
[C---:B------:R-:W-:Y:S01]  /*0480*/  SHF.L.U32 R47, R33.reuse, 0x3, RZ ;  /* 0x00000003212f7819 */ /* 0x040fe200000006ff */
[C---:B------:R-:W-:Y:S01]  /*0490*/  IMAD R49, R33.reuse, 0xc, RZ ;  /* 0x0000000c21317824 */ /* 0x040fe200078e02ff */
[C---:B------:R-:W-:Y:S01]  /*04a0*/  SHF.L.U32 R51, R33.reuse, 0x4, RZ ;  /* 0x0000000421337819 */ /* 0x040fe200000006ff */
[----:B------:R-:W-:Y:S01]  /*04b0*/  BAR.SYNC.DEFER_BLOCKING 0x0 ;  /* 0x0000000000007b1d */ /* 0x000fe20000010000 */
[C---:B------:R-:W-:Y:S01]  /*04c0*/  IMAD R53, R33.reuse, 0x18, RZ ;  /* 0x0000001821357824 */ /* 0x040fe200078e02ff */
[CC--:B------:R-:W-:Y:S01]  /*04d0*/  LEA R64, P6, R33.reuse, R44.reuse, 0x4 ;  /* 0x0000002c21407211 */ /* 0x0c0fe200078c20ff */
[C---:B------:R-:W-:Y:S01]  /*04e0*/  IMAD R61, R33.reuse, 0x30, RZ ;  /* 0x00000030213d7824 */ /* 0x040fe200078e02ff */
[CC--:B------:R-:W-:Y:S01]  /*04f0*/  LEA R62, P5, R33.reuse, R44.reuse, 0x5 ;  /* 0x0000002c213e7211 */ /* 0x0c0fe200078a28ff */
[C---:B------:R-:W-:Y:S01]  /*0500*/  IMAD R57, R33.reuse, 0x24, RZ ;  /* 0x0000002421397824 */ /* 0x040fe200078e02ff */
[C---:B------:R-:W-:Y:S01]  /*0510*/  LEA R13, R33.reuse, R33, 0x1 ;  /* 0x00000021210d7211 */ /* 0x040fe200078e08ff */
[----:B------:R-:W-:Y:S01]  /*0520*/  IMAD R59, R33, 0x26, RZ ;  /* 0x00000026213b7824 */ /* 0x000fe200078e02ff */
[-C--:B------:R-:W-:Y:S01]  /*0530*/  IADD3 R60, P1, PT, R19, R44.reuse, RZ ;  /* 0x0000002c133c7210 */ /* 0x080fe20007f3e0ff */
[----:B------:R-:W-:Y:S01]  /*0540*/  IMAD R55, R33, 0x22, RZ ;  /* 0x0000002221377824 */ /* 0x000fe200078e02ff */
[-C--:B------:R-:W-:Y:S01]  /*0550*/  LEA.HI.X.SX32 R65, R47, R45.reuse, 0x1, P6 ;  /* 0x0000002d2f417211 */ /* 0x080fe200030f0eff */
[----:B------:R-:W-:Y:S01]  /*0560*/  IMAD R87, R33, 0xa, RZ ;  /* 0x0000000a21577824 */ /* 0x000fe200078e02ff */
[-C--:B------:R-:W-:Y:S01]  /*0570*/  LEA.HI.X.SX32 R63, R51, R45.reuse, 0x1, P5 ;  /* 0x0000002d333f7211 */ /* 0x080fe200028f0eff */
[----:B------:R-:W-:Y:S01]  /*0580*/  IMAD R93, R33, 0xe, RZ ;  /* 0x0000000e215d7824 */ /* 0x000fe200078e02ff */
[-C--:B------:R-:W-:Y:S01]  /*0590*/  IADD3 R58, P6, PT, R49, R44.reuse, RZ ;  /* 0x0000002c313a7210 */ /* 0x080fe20007fde0ff */
[----:B------:R-:W-:Y:S01]  /*05a0*/  IMAD R23, R33, 0x14, RZ ;  /* 0x0000001421177824 */ /* 0x000fe200078e02ff */
[-C--:B------:R-:W-:Y:S01]  /*05b0*/  IADD3 R56, P5, PT, R53, R44.reuse, RZ ;  /* 0x0000002c35387210 */ /* 0x080fe20007fbe0ff */
[C---:B------:R-:W-:Y:S01]  /*05c0*/  IMAD R27, R33.reuse, 0x16, RZ ;  /* 0x00000016211b7824 */ /* 0x040fe200078e02ff */
[C---:B------:R-:W-:Y:S01]  /*05d0*/  SHF.L.U32 R11, R33.reuse, 0x1, RZ ;  /* 0x00000001210b7819 */ /* 0x040fe200000006ff */
[----:B------:R-:W-:Y:S01]  /*05e0*/  IMAD R89, R33, 0xb, RZ ;  /* 0x0000000b21597824 */ /* 0x000fe200078e02ff */
[-C--:B------:R-:W-:Y:S01]  /*05f0*/  IADD3 R54, P4, PT, R61, R44.reuse, RZ ;  /* 0x0000002c3d367210 */ /* 0x080fe20007f9e0ff */
[----:B------:R-:W-:Y:S01]  /*0600*/  IMAD R9, R33, 0x13, RZ ;  /* 0x0000001321097824 */ /* 0x000fe200078e02ff */
[----:B------:R-:W-:Y:S01]  /*0610*/  LEA.HI.X.SX32 R61, R13, R45, 0x1, P1 ;  /* 0x0000002d0d3d7211 */ /* 0x000fe200008f0eff */
[----:B------:R-:W-:Y:S01]  /*0620*/  IMAD R35, R33, 0x1a, RZ ;  /* 0x0000001a21237824 */ /* 0x000fe200078e02ff */
[----:B------:R-:W-:-:S02]  /*0630*/  IADD3 R6, P2, PT, R57, R44, RZ ;  /* 0x0000002c39067210 */ /* 0x000fc40007f5e0ff */
        /* <DEDUP_REMOVED lines=9> */
[C---:B------:R-:W-:Y:S01]  /*06d0*/  IMAD R91, R33.reuse, 0xd, RZ ;  /* 0x0000000d215b7824 */ /* 0x040fe200078e02ff */
[CC--:B------:R-:W-:Y:S01]  /*06e0*/  LEA R50, P5, R33.reuse, R44.reuse, 0x2 ;  /* 0x0000002c21327211 */ /* 0x0c0fe200078a10ff */
[----:B------:R-:W-:Y:S01]  /*06f0*/  IMAD R22, R33, 0x28, RZ ;  /* 0x0000002821167824 */ /* 0x000fe200078e02ff */
[-C--:B------:R-:W-:Y:S01]  /*0700*/  IADD3 R2, P3, PT, R55, R44.reuse, RZ ;  /* 0x0000002c37027210 */ /* 0x080fe20007f7e0ff */
[----:B------:R-:W-:Y:S01]  /*0710*/  IMAD R24, R33, 0x2a, RZ ;  /* 0x0000002a21187824 */ /* 0x000fe200078e02ff */
[-C--:B------:R-:W-:Y:S01]  /*0720*/  LEA.HI.X.SX32 R55, R53, R45.reuse, 0x1, P4 ;  /* 0x0000002d35377211 */ /* 0x080fe200020f0eff */
[C---:B------:R-:W-:Y:S01]  /*0730*/  IMAD R83, R33.reuse, 0x2c, RZ ;  /* 0x0000002c21537824 */ /* 0x040fe200078e02ff */
[CC--:B------:R-:W-:Y:S01]  /*0740*/  LEA.HI.X.SX32 R53, R33.reuse, R45.reuse, 0x1, P6 ;  /* 0x0000002d21357211 */ /* 0x0c0fe200030f0eff */
[----:B------:R-:W-:Y:S01]  /*0750*/  IMAD R81, R33, 0x2e, RZ ;  /* 0x0000002e21517824 */ /* 0x000fe200078e02ff */
[----:B------:R-:W-:Y:S01]  /*0760*/  LEA.HI.X.SX32 R51, R11, R45, 0x1, P5 ;  /* 0x0000002d0b337211 */ /* 0x000fe200028f0eff */
[C---:B------:R-:W-:Y:S01]  /*0770*/  IMAD R31, R33.reuse, 0x19, RZ ;  /* 0x00000019211f7824 */ /* 0x040fe200078e02ff */
[C---:B------:R-:W-:Y:S01]  /*0780*/  SHF.L.U32 R15, R33.reuse, 0x2, RZ ;  /* 0x00000002210f7819 */ /* 0x040fe200000006ff */
[----:B------:R-:W5:Y:S01]  /*0790*/  LDG.E.U16 R52, desc[UR30][R52.64] ;  /* 0x0000001e34347981 */ /* 0x000f62000c1e1500 */
[CC--:B------:R-:W-:Y:S01]  /*07a0*/  LEA R17, R33.reuse, R33.reuse, 0x2 ;  /* 0x0000002121117211 */ /* 0x0c0fe200078e10ff */
[----:B------:R-:W1:Y:S01]  /*07b0*/  LDCU UR4, c[0x0][0x3c8] ;  /* 0x00007900ff0477ac */ /* 0x000e620008000800 */
[C---:B------:R-:W-:Y:S01]  /*07c0*/  LEA R43, R33.reuse, -R33, 0x3 ;  /* 0x80000021212b7211 */ /* 0x040fe200078e18ff */
[C---:B------:R-:W-:Y:S01]  /*07d0*/  IMAD R25, R33.reuse, 0x15, RZ ;  /* 0x0000001521197824 */ /* 0x040fe200078e02ff */
[CC--:B------:R-:W-:Y:S01]  /*07e0*/  LEA R48, P4, R33.reuse, R44.reuse, 0x3 ;  /* 0x0000002c21307211 */ /* 0x0c0fe200078818ff */
[----:B------:R-:W-:Y:S01]  /*07f0*/  IMAD R29, R33, 0x17, RZ ;  /* 0x00000017211d7824 */ /* 0x000fe200078e02ff */
[-C--:B------:R-:W-:Y:S01]  /*0800*/  IADD3 R46, P6, PT, R87, R44.reuse, RZ ;  /* 0x0000002c572e7210 */ /* 0x080fe20007fde0ff */
[----:B------:R-:W-:Y:S01]  /*0810*/  IMAD R77, R33, 0x34, RZ ;  /* 0x00000034214d7824 */ /* 0x000fe200078e02ff */
[----:B------:R-:W-:Y:S01]  /*0820*/  IADD3 R42, P5, PT, R93, R44, RZ ;  /* 0x0000002c5d2a7210 */ /* 0x000fe20007fbe0ff */
[----:B------:R-:W-:Y:S01]  /*0830*/  IMAD R75, R33, 0x36, RZ ;  /* 0x00000036214b7824 */ /* 0x000fe200078e02ff */
[-C--:B------:R-:W-:Y:S01]  /*0840*/  LEA.HI.X.SX32 R3, R3, R45.reuse, 0x1, P3 ;  /* 0x0000002d03037211 */ /* 0x080fe200018f0eff */
[----:B------:R-:W-:Y:S01]  /*0850*/  IMAD R73, R33, 0x38, RZ ;  /* 0x0000003821497824 */ /* 0x000fe200078e02ff */
[-C--:B------:R-:W-:Y:S01]  /*0860*/  LEA.HI.X.SX32 R49, R15, R45.reuse, 0x1, P4 ;  /* 0x0000002d0f317211 */ /* 0x080fe200020f0eff */
[----:B------:R-:W-:Y:S01]  /*0870*/  IMAD R71, R33, 0x3a, RZ ;  /* 0x0000003a21477824 */ /* 0x000fe200078e02ff */
[-C--:B------:R-:W-:Y:S01]  /*0880*/  LEA.HI.X.SX32 R47, R17, R45.reuse, 0x1, P6 ;  /* 0x0000002d112f7211 */ /* 0x080fe200030f0eff */
[----:B------:R2:W5:Y:S01]  /*0890*/  LDG.E.U16 R53, desc[UR30][R2.64] ;  /* 0x0000001e02357981 */ /* 0x000562000c1e1500 */
[----:B------:R-:W-:-:S02]  /*08a0*/  LEA.HI.X.SX32 R43, R43, R45, 0x1, P5 ;  /* 0x0000002d2b2b7211 */ /* 0x000fc400028f0eff */
[----:B------:R-:W-:Y:S01]  /*08b0*/  LEA R85, R33, R33, 0x3 ;  /* 0x0000002121557211 */ /* 0x000fe200078e18ff */
[----:B------:R-:W5:Y:S01]  /*08c0*/  LDG.E.U16 R48, desc[UR30][R48.64] ;  /* 0x0000001e30307981 */ /* 0x000f62000c1e1500 */
[-C--:B------:R-:W-:Y:S02]  /*08d0*/  IADD3 R10, P4, PT, R7, R44.reuse, RZ ;  /* 0x0000002c070a7210 */ /* 0x080fe40007f9e0ff */
[-C--:B------:R-:W-:Y:S01]  /*08e0*/  IADD3 R12, P6, PT, R23, R44.reuse, RZ ;  /* 0x0000002c170c7210 */ /* 0x080fe20007fde0ff */
[----:B------:R-:W-:Y:S01]  /*08f0*/  IMAD R69, R33, 0x3c, RZ ;  /* 0x0000003c21457824 */ /* 0x000fe200078e02ff */
[----:B------:R-:W-:Y:S01]  /*0900*/  IADD3 R14, P5, PT, R27, R44, RZ ;  /* 0x0000002c1b0e7210 */ /* 0x000fe20007fbe0ff */
[----:B--2---:R-:W2:Y:S01]  /*0910*/  LDC.64 R2, c[0x0][0x3c0] ;  /* 0x0000f000ff027b82 */ /* 0x004ea20000000a00 */
[-C--:B------:R-:W-:Y:S01]  /*0920*/  LEA.HI.X.SX32 R11, R85, R45.reuse, 0x1, P4 ;  /* 0x0000002d550b7211 */ /* 0x080fe200020f0eff */
[----:B------:R-:W-:Y:S01]  /*0930*/  IMAD R67, R33, 0x3e, RZ ;  /* 0x0000003e21437824 */ /* 0x000fe200078e02ff */
[-C--:B------:R-:W-:Y:S01]  /*0940*/  LEA.HI.X.SX32 R13, R87, R45.reuse, 0x1, P6 ;  /* 0x0000002d570d7211 */ /* 0x080fe200030f0eff */
[----:B------:R-:W-:Y:S01]  /*0950*/  IMAD R39, R33, 0x1b, RZ ;  /* 0x0000001b21277824 */ /* 0x000fe200078e02ff */
[-C--:B------:R-:W-:Y:S01]  /*0960*/  LEA.HI.X.SX32 R15, R89, R45.reuse, 0x1, P5 ;  /* 0x0000002d590f7211 */ /* 0x080fe200028f0eff */
[----:B------:R-:W5:Y:S01]  /*0970*/  LDG.E.U16 R4, desc[UR30][R44.64] ;  /* 0x0000001e2c047981 */ /* 0x000f62000c1e1500 */
[----:B------:R-:W-:-:S02]  /*0980*/  LEA.HI.X.SX32 R9, R9, R45, 0x1, P1 ;  /* 0x0000002d09097211 */ /* 0x000fc400008f0eff */
[----:B------:R-:W-:Y:S01]  /*0990*/  LEA R21, R33, -R33, 0x4 ;  /* 0x8000002121157211 */ /* 0x000fe200078e20ff */
[----:B------:R-:W5:Y:S01]  /*09a0*/  LDG.E.U16 R10, desc[UR30][R10.64] ;  /* 0x0000001e0a0a7981 */ /* 0x000f62000c1e1500 */
[-C--:B------:R-:W-:Y:S02]  /*09b0*/  IADD3 R16, P4, PT, R35, R44.reuse, RZ ;  /* 0x0000002c23107210 */ /* 0x080fe40007f9e0ff */
[-C--:B------:R-:W-:Y:S01]  /*09c0*/  IADD3 R18, P6, PT, R37, R44.reuse, RZ ;  /* 0x0000002c25127210 */ /* 0x080fe20007fde0ff */
[----:B------:R3:W5:Y:S01]  /*09d0*/  LDG.E.U16 R49, desc[UR30][R8.64] ;  /* 0x0000001e08317981 */ /* 0x000762000c1e1500 */
[-C--:B------:R-:W-:Y:S02]  /*09e0*/  IADD3 R20, P5, PT, R41, R44.reuse, RZ ;  /* 0x0000002c29147210 */ /* 0x080fe40007fbe0ff */
[----:B------:R-:W-:Y:S01]  /*09f0*/  LEA.HI.X.SX32 R7, R7, R45, 0x1, P2 ;  /* 0x0000002d07077211 */ /* 0x000fe200010f0eff */
[----:B------:R-:W5:Y:S01]  /*0a00*/  LDG.E.U16 R12, desc[UR30][R12.64] ;  /* 0x0000001e0c0c7981 */ /* 0x000f62000c1e1500 */
[----:B------:R-:W-:-:S02]  /*0a10*/  IADD3 R30, P2, PT, R79, R44, RZ ;  /* 0x0000002c4f1e7210 */ /* 0x000fc40007f5e0ff */
[-C--:B------:R-:W-:Y:S01]  /*0a20*/  LEA.HI.X.SX32 R17, R91, R45.reuse, 0x1, P4 ;  /* 0x0000002d5b117211 */ /* 0x080fe200020f0eff */
[----:B------:R4:W5:Y:S01]  /*0a30*/  LDG.E.U16 R6, desc[UR30][R6.64] ;  /* 0x0000001e06067981 */ /* 0x000962000c1e1500 */
[-C--:B------:R-:W-:Y:S01]  /*0a40*/  LEA.HI.X.SX32 R19, R93, R45.reuse, 0x1, P6 ;  /* 0x0000002d5d137211 */ /* 0x080fe200030f0eff */
[----:B---3--:R-:W3:Y:S01]  /*0a50*/  LDC.64 R8, c[0x0][0x388] ;  /* 0x0000e200ff087b82 */ /* 0x008ee20000000a00 */
[----:B------:R-:W-:Y:S01]  /*0a60*/  LEA.HI.X.SX32 R21, R21, R45, 0x1, P5 ;  /* 0x0000002d15157211 */ /* 0x000fe200028f0eff */
[----:B------:R-:W5:Y:S01]  /*0a70*/  LDG.E.U16 R74, desc[UR30][R64.64] ;  /* 0x0000001e404a7981 */ /* 0x000f62000c1e1500 */
[-C--:B------:R-:W-:Y:S02]  /*0a80*/  IADD3 R22, P4, PT, R22, R44.reuse, RZ ;  /* 0x0000002c16167210 */ /* 0x080fe40007f9e0ff */
[-C--:B------:R-:W-:Y:S01]  /*0a90*/  IADD3 R24, P6, PT, R24, R44.reuse, RZ ;  /* 0x0000002c18187210 */ /* 0x080fe20007fde0ff */
[----:B------:R-:W5:Y:S01]  /*0aa0*/  LDG.E.U16 R76, desc[UR30][R60.64] ;  /* 0x0000001e3c4c7981 */ /* 0x000f62000c1e1500 */
[----:B------:R-:W-:-:S02]  /*0ab0*/  IADD3 R26, P5, PT, R83, R44, RZ ;  /* 0x0000002c531a7210 */ /* 0x000fc40007fbe0ff */
[-C--:B------:R-:W-:Y:S01]  /*0ac0*/  IADD3 R28, P3, PT, R81, R44.reuse, RZ ;  /* 0x0000002c511c7210 */ /* 0x080fe20007f7e0ff */
[----:B--2---:R-:W-:Y:S01]  /*0ad0*/  IMAD R2, R2, UR11, RZ ;  /* 0x0000000b02027c24 */ /* 0x004fe2000f8e02ff */
[-C--:B------:R-:W-:Y:S01]  /*0ae0*/  LEA.HI.X.SX32 R31, R31, R45.reuse, 0x1, P2 ;  /* 0x0000002d1f1f7211 */ /* 0x080fe200010f0eff */
[----:B------:R-:W5:Y:S01]  /*0af0*/  LDG.E.U16 R14, desc[UR30][R14.64] ;  /* 0x0000001e0e0e7981 */ /* 0x000f62000c1e1500 */
[----:B------:R-:W-:Y:S02]  /*0b00*/  IADD3 R32, P1, PT, R77, R44, RZ ;  /* 0x0000002c4d207210 */ /* 0x000fe40007f3e0ff */
[-C--:B------:R-:W-:Y:S01]  /*0b10*/  LEA.HI.X.SX32 R23, R23, R45.reuse, 0x1, P4 ;  /* 0x0000002d17177211 */ /* 0x080fe200020f0eff */
[----:B------:R-:W5:Y:S01]  /*0b20*/  LDG.E.U16 R77, desc[UR30][R58.64] ;  /* 0x0000001e3a4d7981 */ /* 0x000f62000c1e1500 */
[-C--:B------:R-:W-:Y:S02]  /*0b30*/  LEA.HI.X.SX32 R25, R25, R45.reuse, 0x1, P6 ;  /* 0x0000002d19197211 */ /* 0x080fe400030f0eff */
[-C--:B------:R-:W-:Y:S01]  /*0b40*/  LEA.HI.X.SX32 R27, R27, R45.reuse, 0x1, P5 ;  /* 0x0000002d1b1b7211 */ /* 0x080fe200028f0eff */
[----:B------:R2:W5:Y:S01]  /*0b50*/  LDG.E.U16 R31, desc[UR30][R30.64] ;  /* 0x0000001e1e1f7981 */ /* 0x000562000c1e1500 */
[----:B------:R-:W-:-:S02]  /*0b60*/  LEA.HI.X.SX32 R29, R29, R45, 0x1, P3 ;  /* 0x0000002d1d1d7211 */ /* 0x000fc400018f0eff */
[--C-:B----4-:R-:W-:Y:S01]  /*0b70*/  SHF.R.U32.HI R7, RZ, 0x5, R5.reuse ;  /* 0x00000005ff077819 */ /* 0x110fe20000011605 */
[----:B------:R-:W5:Y:S01]  /*0b80*/  LDG.E.U16 R56, desc[UR30][R56.64] ;  /* 0x0000001e38387981 */ /* 0x000f62000c1e1500 */
[-C--:B------:R-:W-:Y:S02]  /*0b90*/  IADD3 R34, P4, PT, R75, R44.reuse, RZ ;  /* 0x0000002c4b227210 */ /* 0x080fe40007f9e0ff */
[-C--:B------:R-:W-:Y:S01]  /*0ba0*/  IADD3 R36, P6, PT, R73, R44.reuse, RZ ;  /* 0x0000002c49247210 */ /* 0x080fe20007fde0ff */
[----:B------:R-:W5:Y:S01]  /*0bb0*/  LDG.E.U16 R75, desc[UR30][R62.64] ;  /* 0x0000001e3e4b7981 */ /* 0x000f62000c1e1500 */
[-C--:B------:R-:W-:Y:S02]  /*0bc0*/  IADD3 R38, P5, PT, R71, R44.reuse, RZ ;  /* 0x0000002c47267210 */ /* 0x080fe40007fbe0ff */
[-C--:B------:R-:W-:Y:S01]  /*0bd0*/  IADD3 R40, P3, PT, R69, R44.reuse, RZ ;  /* 0x0000002c45287210 */ /* 0x080fe20007f7e0ff */
[----:B------:R-:W5:Y:S01]  /*0be0*/  LDG.E.U16 R54, desc[UR30][R54.64] ;  /* 0x0000001e36367981 */ /* 0x000f62000c1e1500 */
[----:B------:R-:W-:Y:S01]  /*0bf0*/  IADD3 R44, P2, PT, R67, R44, RZ ;  /* 0x0000002c432c7210 */ /* 0x000fe20007f5e0ff */
[C---:B------:R-:W-:Y:S01]  /*0c00*/  IMAD R67, R33.reuse, 0x1d, RZ ;  /* 0x0000001d21437824 */ /* 0x040fe200078e02ff */
[----:B------:R-:W-:Y:S01]  /*0c10*/  LEA R69, R33, -R33, 0x5 ;  /* 0x8000002121457211 */ /* 0x000fe200078e28ff */
[----:B------:R-:W5:Y:S01]  /*0c20*/  LDG.E.U16 R50, desc[UR30][R50.64] ;  /* 0x0000001e32327981 */ /* 0x000f62000c1e1500 */
[----:B--2---:R-:W-:-:S02]  /*0c30*/  SHF.R.U32.HI R30, RZ, 0x5, R5 ;  /* 0x00000005ff1e7819 */ /* 0x004fc40000011605 */
[-C--:B------:R-:W-:Y:S01]  /*0c40*/  LEA.HI.X.SX32 R33, R35, R45.reuse, 0x1, P1 ;  /* 0x0000002d23217211 */ /* 0x080fe200008f0eff */
[----:B------:R-:W5:Y:S01]  /*0c50*/  LDG.E.U16 R46, desc[UR30][R46.64] ;  /* 0x0000001e2e2e7981 */ /* 0x000f62000c1e1500 */
[----:B------:R-:W-:Y:S02]  /*0c60*/  R2UR UR24, R7 ;  /* 0x00000000071872ca */ /* 0x000fe400000e0000 */
[-C--:B------:R-:W-:Y:S01]  /*0c70*/  LEA.HI.X.SX32 R35, R39, R45.reuse, 0x1, P4 ;  /* 0x0000002d27237211 */ /* 0x080fe200020f0eff */
[----:B------:R-:W5:Y:S01]  /*0c80*/  LDG.E.U16 R42, desc[UR30][R42.64] ;  /* 0x0000001e2a2a7981 */ /* 0x000f62000c1e1500 */
[----:B------:R-:W-:Y:S02]  /*0c90*/  LOP3.LUT R7, R5, 0x1f, RZ, 0xc0, !PT ;  /* 0x0000001f05077812 */ /* 0x000fe400078ec0ff */
[----:B------:R-:W-:Y:S01]  /*0ca0*/  SGXT.U32 R30, R30, 0x2 ;  /* 0x000000021e1e781a */ /* 0x000fe20000000000 */
[----:B------:R-:W5:Y:S01]  /*0cb0*/  LDG.E.U16 R16, desc[UR30][R16.64] ;  /* 0x0000001e10107981 */ /* 0x000f62000c1e1500 */
[-C--:B------:R-:W-:Y:S01]  /*0cc0*/  LEA.HI.X.SX32 R39, R67, R45.reuse, 0x1, P5 ;  /* 0x0000002d43277211 */ /* 0x080fe200028f0eff */
[----:B-1----:R-:W-:Y:S01]  /*0cd0*/  IMAD R11, R7, UR4, RZ ;  /* 0x00000004070b7c24 */ /* 0x002fe2000f8e02ff */
[-C--:B------:R-:W-:Y:S01]  /*0ce0*/  LEA.HI.X.SX32 R37, R37, R45.reuse, 0x1, P6 ;  /* 0x0000002d25257211 */ /* 0x080fe200030f0eff */
[----:B------:R1:W5:Y:S01]  /*0cf0*/  LDG.E.U16 R35, desc[UR30][R34.64] ;  /* 0x0000001e22237981 */ /* 0x000362000c1e1500 */
[-C--:B------:R-:W-:Y:S01]  /*0d00*/  LEA.HI.X.SX32 R41, R41, R45.reuse, 0x1, P3 ;  /* 0x0000002d29297211 */ /* 0x080fe200018f0eff */
[C---:B------:R-:W-:Y:S01]  /*0d10*/  IMAD.HI R15, R11.reuse, 0x2, RZ ;  /* 0x000000020b0f7827 */ /* 0x040fe200078e02ff */
[----:B------:R-:W-:Y:S01]  /*0d20*/  SHF.L.U32 R13, R11, 0x1, RZ ;  /* 0x000000010b0d7819 */ /* 0x000fe200000006ff */
[----:B------:R2:W5:Y:S01]  /*0d30*/  LDG.E.U16 R39, desc[UR30][R38.64] ;  /* 0x0000001e26277981 */ /* 0x000562000c1e1500 */
[----:B------:R-:W-:Y:S01]  /*0d40*/  SHF.L.U32 R11, R2, 0x1, RZ ;  /* 0x00000001020b7819 */ /* 0x000fe200000006ff */
[----:B------:R-:W-:Y:S01]  /*0d50*/  UIADD3 UR7, UPT, UPT, UR24, 0x1c, URZ ;  /* 0x0000001c18077890 */ /* 0x000fe2000fffe0ff */
[----:B------:R-:W-:Y:S01]  /*0d60*/  LEA.HI.X.SX32 R45, R69, R45, 0x1, P2 ;  /* 0x0000002d452d7211 */ /* 0x000fe200010f0eff */
[----:B------:R-:W5:Y:S01]  /*0d70*/  LDG.E.U16 R37, desc[UR30][R36.64] ;  /* 0x0000001e24257981 */ /* 0x000f62000c1e1500 */
[----:B-1----:R-:W-:Y:S01]  /*0d80*/  IMAD R34, R30, R3, RZ ;  /* 0x000000031e227224 */ /* 0x002fe200078e02ff */
[----:B---3--:R-:W-:Y:S01]  /*0d90*/  IADD3 R13, P1, P2, R13, R8, R11 ;  /* 0x000000080d0d7210 */ /* 0x008fe20007a3e00b */
[----:B------:R-:W-:Y:S01]  /*0da0*/  IMAD.HI R2, R2, 0x2, RZ ;  /* 0x0000000202027827 */ /* 0x000fe200078e02ff */
[----:B------:R1:W5:Y:S02]  /*0db0*/  LDG.E.U16 R41, desc[UR30][R40.64] ;  /* 0x0000001e28297981 */ /* 0x000364000c1e1500 */
[----:B--2---:R-:W-:-:S02]  /*0dc0*/  LEA R38, R3, R34, 0x2 ;  /* 0x0000002203267211 */ /* 0x004fc400078e10ff */
[----:B0-----:R-:W-:Y:S01]  /*0dd0*/  R2UR UR15, R66 ;  /* 0x00000000420f72ca */ /* 0x001fe200000e0000 */
[----:B------:R0:W5:Y:S01]  /*0de0*/  LDG.E.U16 R18, desc[UR30][R18.64] ;  /* 0x0000001e12127981 */ /* 0x000162000c1e1500 */
[----:B------:R-:W-:Y:S02]  /*0df0*/  LEA R8, R3, R38, 0x2 ;  /* 0x0000002603087211 */ /* 0x000fe400078e10ff */
[----:B------:R-:W-:Y:S01]  /*0e00*/  IADD3.X R15, PT, PT, R15, R9, R2, P1, P2 ;  /* 0x000000090f0f7210 */ /* 0x000fe20000fe4402 */
[----:B------:R0:W5:Y:S01]  /*0e10*/  LDG.E.U16 R20, desc[UR30][R20.64] ;  /* 0x0000001e14147981 */ /* 0x000162000c1e1500 */
[C---:B------:R-:W-:Y:S02]  /*0e20*/  LEA R2, R3.reuse, R8, 0x2 ;  /* 0x0000000803027211 */ /* 0x040fe400078e10ff */
[C---:B------:R-:W-:Y:S01]  /*0e30*/  LEA R72, P1, R34.reuse, R13, 0x1 ;  /* 0x0000000d22487211 */ /* 0x040fe200078208ff */
[----:B------:R0:W5:Y:S01]  /*0e40*/  LDG.E.U16 R22, desc[UR30][R22.64] ;  /* 0x0000001e16167981 */ /* 0x000162000c1e1500 */
[C---:B-1----:R-:W-:Y:S01]  /*0e50*/  LEA R40, R3.reuse, R2, 0x2 ;  /* 0x0000000203287211 */ /* 0x042fe200078e10ff */
[----:B------:R-:W-:Y:S01]  /*0e60*/  IMAD R9, R3, UR7, RZ ;  /* 0x0000000703097c24 */ /* 0x000fe2000f8e02ff */
[----:B------:R-:W-:Y:S01]  /*0e70*/  LEA.HI.X.SX32 R73, R34, R15, 0x1, P1 ;  /* 0x0000000f22497211 */ /* 0x000fe200008f0eff */
[----:B------:R0:W5:Y:S01]  /*0e80*/  LDG.E.U16 R24, desc[UR30][R24.64] ;  /* 0x0000001e18187981 */ /* 0x000162000c1e1500 */
[----:B------:R-:W-:-:S02]  /*0e90*/  LEA R68, P1, R8, R13, 0x1 ;  /* 0x0000000d08447211 */ /* 0x000fc400078208ff */
[----:B------:R-:W-:Y:S01]  /*0ea0*/  SHF.L.U32 R36, R5, 0x1, RZ ;  /* 0x0000000105247819 */ /* 0x000fe200000006ff */
[----:B------:R0:W5:Y:S01]  /*0eb0*/  LDG.E.U16 R26, desc[UR30][R26.64] ;  /* 0x0000001e1a1a7981 */ /* 0x000162000c1e1500 */
[----:B------:R-:W-:Y:S02]  /*0ec0*/  LEA R34, R3, R40, 0x2 ;  /* 0x0000002803227211 */ /* 0x000fe400078e10ff */
[-C--:B------:R-:W-:Y:S01]  /*0ed0*/  LEA R70, P2, R38, R13.reuse, 0x1 ;  /* 0x0000000d26467211 */ /* 0x080fe200078408ff */
[----:B------:R0:W5:Y:S01]  /*0ee0*/  LDG.E.U16 R28, desc[UR30][R28.64] ;  /* 0x0000001e1c1c7981 */ /* 0x000162000c1e1500 */
[----:B------:R-:W-:Y:S02]  /*0ef0*/  LEA R58, P3, R9, R13, 0x1 ;  /* 0x0000000d093a7211 */ /* 0x000fe400078608ff */
[----:B------:R-:W-:Y:S01]  /*0f00*/  LEA.HI.X.SX32 R69, R8, R15, 0x1, P1 ;  /* 0x0000000f08457211 */ /* 0x000fe200008f0eff */
[----:B------:R0:W5:Y:S01]  /*0f10*/  LDG.E.U16 R32, desc[UR30][R32.64] ;  /* 0x0000001e20207981 */ /* 0x000162000c1e1500 */
[----:B------:R-:W-:-:S02]  /*0f20*/  LOP3.LUT R11, R5, 0x40, RZ, 0xc0, !PT ;  /* 0x00000040050b7812 */ /* 0x000fc400078ec0ff */
[----:B------:R-:W-:Y:S01]  /*0f30*/  LOP3.LUT R36, R36, 0x7e, RZ, 0xc0, !PT ;  /* 0x0000007e24247812 */ /* 0x000fe200078ec0ff */
[----:B------:R0:W5:Y:S01]  /*0f40*/  LDG.E.U16 R44, desc[UR30][R44.64] ;  /* 0x0000001e2c2c7981 */ /* 0x000162000c1e1500 */
[----:B------:R-:W-:Y:S02]  /*0f50*/  LEA R8, R3, R34, 0x2 ;  /* 0x0000002203087211 */ /* 0x000fe400078e10ff */
[-C--:B------:R-:W-:Y:S02]  /*0f60*/  LEA.HI.X.SX32 R71, R38, R15.reuse, 0x1, P2 ;  /* 0x0000000f26477211 */ /* 0x080fe400010f0eff */
[----:B------:R-:W-:Y:S02]  /*0f70*/  LEA.HI.X.SX32 R59, R9, R15, 0x1, P3 ;  /* 0x0000000f093b7211 */ /* 0x000fe400018f0eff */
[----:B------:R-:W-:Y:S02]  /*0f80*/  LEA R66, P1, R2, R13, 0x1 ;  /* 0x0000000d02427211 */ /* 0x000fe400078208ff */
[----:B------:R-:W-:-:S02]  /*0f90*/  LEA R11, R11, R36, 0x6 ;  /* 0x000000240b0b7211 */ /* 0x000fc400078e30ff */
[-C--:B------:R-:W-:Y:S02]  /*0fa0*/  LEA R64, P2, R40, R13.reuse, 0x1 ;  /* 0x0000000d28407211 */ /* 0x080fe400078408ff */
[-C--:B------:R-:W-:Y:S02]  /*0fb0*/  LEA R62, P3, R34, R13.reuse, 0x1 ;  /* 0x0000000d223e7211 */ /* 0x080fe400078608ff */
[----:B------:R-:W-:Y:S02]  /*0fc0*/  LEA R60, P4, R8, R13, 0x1 ;  /* 0x0000000d083c7211 */ /* 0x000fe400078808ff */
[-C--:B------:R-:W-:Y:S02]  /*0fd0*/  LEA.HI.X.SX32 R67, R2, R15.reuse, 0x1, P1 ;  /* 0x0000000f02437211 */ /* 0x080fe400008f0eff */
[-C--:B------:R-:W-:Y:S02]  /*0fe0*/  LEA.HI.X.SX32 R65, R40, R15.reuse, 0x1, P2 ;  /* 0x0000000f28417211 */ /* 0x080fe400010f0eff */
[----:B------:R-:W-:-:S02]  /*0ff0*/  LEA.HI.X.SX32 R63, R34, R15, 0x1, P3 ;  /* 0x0000000f223f7211 */ /* 0x000fc400018f0eff */
[----:B------:R-:W-:Y:S02]  /*1000*/  LEA.HI.X.SX32 R61, R8, R15, 0x1, P4 ;  /* 0x0000000f083d7211 */ /* 0x000fe400020f0eff */
[----:B------:R-:W-:Y:S01]  /*1010*/  LOP3.LUT R2, R11, 0x10, RZ, 0x3c, !PT ;  /* 0x000000100b027812 */ /* 0x000fe200078e3cff */
[----:B0-----:R-:W-:Y:S06]  /*1020*/  @P0 BRA `(.L_x_5) ;  /* 0x0000000000180947 */ /* 0x001fec0003800000 */
[----:B------:R-:W-:Y:S01]  /*1030*/  ELECT P1, URZ, PT ;  /* 0x0000000000ff782f */ /* 0x000fe20003820000 */
[----:B------:R-:W-:Y:S01]  /*1040*/  HFMA2 R8, -RZ, RZ, 0, 5.9604644775390625e-08 ;  /* 0x00000001ff087431 */ /* 0x000fe200000001ff */
[----:B------:R-:W-:Y:S01]  /*1050*/  UMOV UR4, 0x40 ;  /* 0x0000004000047882 */ /* 0x000fe20000000000 */
[----:B------:R-:W-:Y:S01]  /*1060*/  UVIRTCOUNT.DEALLOC.SMPOOL 0x80 ;  /* 0x000000800000784c */ /* 0x000fe20000000000 */
[----:B------:R-:W-:-:S09]  /*1070*/  ULEA UR4, UR6, UR4, 0x18 ;  /* 0x0000000406047291 */ /* 0x000fd2000f8ec0ff */
[----:B------:R0:W-:Y:S03]  /*1080*/  @P1 STS.U8 [UR4], R8 ;  /* 0x00000008ff001988 */ /* 0x0001e60008000004 */
.L_x_5:
[----:B------:R-:W-:Y:S01]  /*1090*/  USHF.L.U32 UR4, UR24, 0x15, URZ ;  /* 0x0000001518047899 */ /* 0x000fe200080006ff */
[C---:B------:R-:W-:Y:S01]  /*10a0*/  LOP3.LUT R9, R11.reuse, 0x20, RZ, 0x3c, !PT ;  /* 0x000000200b097812 */ /* 0x040fe200078e3cff */
[----:B-----5:R-:W-:Y:S01]  /*10b0*/  STS.U16 [R11+UR14+0x400], R74 ;  /* 0x0004004a0b007988 */ /* 0x020fe2000800040e */
[C---:B0-----:R-:W-:Y:S01]  /*10c0*/  LOP3.LUT R8, R11.reuse, 0x30, RZ, 0x3c, !PT ;  /* 0x000000300b087812 */ /* 0x041fe200078e3cff */
[----:B------:R-:W-:Y:S01]  /*10d0*/  ULOP3.LUT UR4, UR4, 0x600000, URZ, 0xc0, !UPT ;  /* 0x0060000004047892 */ /* 0x000fe2000f8ec0ff */
[C---:B------:R-:W-:Y:S01]  /*10e0*/  LOP3.LUT R13, R11.reuse, 0x40, RZ, 0x3c, !PT ;  /* 0x000000400b0d7812 */ /* 0x040fe200078e3cff */
[----:B------:R-:W-:Y:S01]  /*10f0*/  STS.U16 [R11+UR14+0x800], R75 ;  /* 0x0008004b0b007988 */ /* 0x000fe2000800040e */
[----:B------:R-:W-:Y:S01]  /*1100*/  LOP3.LUT R15, R11, 0x50, RZ, 0x3c, !PT ;  /* 0x000000500b0f7812 */ /* 0x000fe200078e3cff */
[----:B------:R-:W-:Y:S01]  /*1110*/  UIADD3 UR16, UPT, UPT, UR15, UR4, URZ ;  /* 0x000000040f107290 */ /* 0x000fe2000fffe0ff */
[----:B------:R-:W-:Y:S01]  /*1120*/  LOP3.LUT P1, RZ, R5, 0x7f, RZ, 0xc0, !PT ;  /* 0x0000007f05ff7812 */ /* 0x000fe2000782c0ff */
[----:B------:R-:W-:Y:S01]  /*1130*/  STS.U16 [R11+UR14+0xc00], R54 ;  /* 0x000c00360b007988 */ /* 0x000fe2000800040e */
[----:B------:R-:W-:Y:S01]  /*1140*/  UMOV UR6, 0x1 ;  /* 0x0000000100067882 */ /* 0x000fe20000000000 */
[----:B------:R-:W-:Y:S01]  /*1150*/  UIADD3 UR17, UPT, UPT, UR14, 0x3800, URZ ;  /* 0x000038000e117890 */ /* 0x000fe2000fffe0ff */
[----:B------:R-:W-:Y:S01]  /*1160*/  PRMT R17, RZ, 0x7610, R17 ;  /* 0x00007610ff117816 */ /* 0x000fe20000000011 */
[----:B------:R-:W-:Y:S01]  /*1170*/  STS.U16 [R11+UR14], R4 ;  /* 0x000000040b007988 */ /* 0x000fe2000800040e */
[----:B------:R-:W0:Y:S01]  /*1180*/  LDCU UR19, c[0x0][0x3f0] ;  /* 0x00007e00ff1377ac */ /* 0x000e220008000800 */
[----:B------:R-:W-:Y:S01]  /*1190*/  PRMT R19, RZ, 0x7610, R19 ;  /* 0x00007610ff137816 */ /* 0x000fe20000000013 */
[----:B------:R-:W1:Y:S01]  /*11a0*/  LDC R29, c[0x0][0x3d8] ;  /* 0x0000f600ff1d7b82 */ /* 0x000e620000000800 */
[----:B------:R-:W-:Y:S01]  /*11b0*/  STS.U16 [R2+UR14+0x80], R52 ;  /* 0x0000803402007988 */ /* 0x000fe2000800040e */
[----:B------:R-:W-:Y:S01]  /*11c0*/  PRMT R23, RZ, 0x7610, R23 ;  /* 0x00007610ff177816 */ /* 0x000fe20000000017 */
[----:B------:R-:W2:Y:S01]  /*11d0*/  LDCU.64 UR8, c[0x0][0x3d0] ;  /* 0x00007a00ff0877ac */ /* 0x000ea20008000a00 */
[----:B------:R-:W-:Y:S01]  /*11e0*/  PRMT R21, RZ, 0x7610, R21 ;  /* 0x00007610ff157816 */ /* 0x000fe20000000015 */
[----:B------:R-:W-:Y:S01]  /*11f0*/  STS.U16 [R2+UR14+0x480], R10 ;  /* 0x0004800a02007988 */ /* 0x000fe2000800040e */
[----:B------:R-:W-:Y:S01]  /*1200*/  PRMT R25, RZ, 0x7610, R25 ;  /* 0x00007610ff197816 */ /* 0x000fe20000000019 */
[----:B------:R-:W-:Y:S01]  /*1210*/  VOTEU.ALL UP0, P1 ;  /* 0x0000000000ff7886 */ /* 0x000fe20000800000 */
[----:B------:R-:W-:Y:S01]  /*1220*/  VOTEU.ALL UP1, P1 ;  /* 0x0000000000ff7886 */ /* 0x000fe20000820000 */
[----:B------:R-:W-:Y:S03]  /*1230*/  STS.U16 [R2+UR14+0x880], R53 ;  /* 0x0008803502007988 */ /* 0x000fe6000800040e */
[----:B------:R-:W-:-:S04]  /*1240*/  @!UP0 UIADD3 UR4, UPT, UPT, -UR6, 0x100000, URZ ;  /* 0x0010000006048890 */ /* 0x000fc8000fffe1ff */
[----:B------:R-:W-:Y:S02]  /*1250*/  @!UP0 USHF.L.U32 UR5, UR4, 0xb, URZ ;  /* 0x0000000b04058899 */ /* 0x000fe400080006ff */
[----:B------:R-:W-:Y:S01]  /*1260*/  @!UP0 USHF.L.U32 UR4, UR4, 0x1, URZ ;  /* 0x0000000104048899 */ /* 0x000fe200080006ff */
[----:B------:R3:W-:Y:S01]  /*1270*/  STS.U16 [R2+UR14+0xc80], R31 ;  /* 0x000c801f02007988 */ /* 0x0007e2000800040e */
[----:B0-----:R-:W-:-:S03]  /*1280*/  ISETP.LT.AND P2, PT, RZ, UR19, PT ;  /* 0x00000013ff007c0c */ /* 0x001fc6000bf41270 */
[----:B------:R-:W-:Y:S04]  /*1290*/  STS.U16 [R9+UR14+0x100], R50 ;  /* 0x0001003209007988 */ /* 0x000fe8000800040e */
[----:B------:R-:W-:Y:S01]  /*12a0*/  STS.U16 [R9+UR14+0x500], R12 ;  /* 0x0005000c09007988 */ /* 0x000fe2000800040e */
[----:B---3--:R-:W-:-:S03]  /*12b0*/  LOP3.LUT R2, R11, 0x60, RZ, 0x3c, !PT ;  /* 0x000000600b027812 */ /* 0x008fc600078e3cff */
[----:B------:R-:W-:Y:S01]  /*12c0*/  STS.U16 [R9+UR14+0x900], R6 ;  /* 0x0009000609007988 */ /* 0x000fe2000800040e */
[----:B------:R-:W-:-:S03]  /*12d0*/  LOP3.LUT R11, R11, 0x70, RZ, 0x3c, !PT ;  /* 0x000000700b0b7812 */ /* 0x000fc600078e3cff */
[----:B------:R-:W-:Y:S04]  /*12e0*/  STS.U16 [R9+UR14+0xd00], R32 ;  /* 0x000d002009007988 */ /* 0x000fe8000800040e */
[----:B------:R-:W-:Y:S04]  /*12f0*/  STS.U16 [R8+UR14+0x180], R76 ;  /* 0x0001804c08007988 */ /* 0x000fe8000800040e */
[----:B------:R-:W-:Y:S04]  /*1300*/  STS.U16 [R8+UR14+0x580], R14 ;  /* 0x0005800e08007988 */ /* 0x000fe8000800040e */
[----:B------:R-:W-:Y:S04]  /*1310*/  STS.U16 [R8+UR14+0x980], R49 ;  /* 0x0009803108007988 */ /* 0x000fe8000800040e */
[----:B------:R-:W-:Y:S04]  /*1320*/  STS.U16 [R8+UR14+0xd80], R35 ;  /* 0x000d802308007988 */ /* 0x000fe8000800040e */
[----:B------:R-:W-:Y:S04]  /*1330*/  STS.U16 [R13+UR14+0x200], R48 ;  /* 0x000200300d007988 */ /* 0x000fe8000800040e */
[----:B------:R-:W-:Y:S04]  /*1340*/  STS.U16 [R13+UR14+0x600], R56 ;  /* 0x000600380d007988 */ /* 0x000fe8000800040e */
[----:B------:R-:W-:Y:S04]  /*1350*/  STS.U16 [R13+UR14+0xa00], R22 ;  /* 0x000a00160d007988 */ /* 0x000fe8000800040e */
[----:B------:R0:W-:Y:S04]  /*1360*/  STS.U16 [R13+UR14+0xe00], R37 ;  /* 0x000e00250d007988 */ /* 0x0001e8000800040e */
[----:B------:R-:W-:Y:S04]  /*1370*/  STS.U16 [R15+UR14+0x280], R46 ;  /* 0x0002802e0f007988 */ /* 0x000fe8000800040e */
[----:B------:R-:W-:Y:S01]  /*1380*/  STS.U16 [R15+UR14+0x680], R16 ;  /* 0x000680100f007988 */ /* 0x000fe2000800040e */
[----:B0-----:R-:W-:-:S03]  /*1390*/  PRMT R13, RZ, 0x7610, R13 ;  /* 0x00007610ff0d7816 */ /* 0x001fc6000000000d */
[----:B------:R-:W-:Y:S04]  /*13a0*/  STS.U16 [R15+UR14+0xa80], R24 ;  /* 0x000a80180f007988 */ /* 0x000fe8000800040e */
[----:B------:R0:W-:Y:S04]  /*13b0*/  STS.U16 [R15+UR14+0xe80], R39 ;  /* 0x000e80270f007988 */ /* 0x0001e8000800040e */
[----:B------:R-:W-:Y:S04]  /*13c0*/  STS.U16 [R2+UR14+0x300], R77 ;  /* 0x0003004d02007988 */ /* 0x000fe8000800040e */
[----:B------:R-:W-:Y:S01]  /*13d0*/  STS.U16 [R2+UR14+0x700], R18 ;  /* 0x0007001202007988 */ /* 0x000fe2000800040e */
[----:B0-----:R-:W-:-:S03]  /*13e0*/  PRMT R15, RZ, 0x7610, R15 ;  /* 0x00007610ff0f7816 */ /* 0x001fc6000000000f */
[----:B------:R0:W-:Y:S04]  /*13f0*/  STS.U16 [R2+UR14+0xb00], R26 ;  /* 0x000b001a02007988 */ /* 0x0001e8000800040e */
[----:B------:R-:W-:Y:S04]  /*1400*/  STS.U16 [R2+UR14+0xf00], R41 ;  /* 0x000f002902007988 */ /* 0x000fe8000800040e */
[----:B------:R-:W-:Y:S01]  /*1410*/  STS.U16 [R11+UR14+0x380], R42 ;  /* 0x0003802a0b007988 */ /* 0x000fe2000800040e */
[----:B0-----:R-:W0:Y:S03]  /*1420*/  LDC.64 R26, c[0x0][0x390] ;  /* 0x0000e400ff1a7b82 */ /* 0x001e260000000a00 */
[----:B------:R-:W-:Y:S04]  /*1430*/  STS.U16 [R11+UR14+0x780], R20 ;  /* 0x000780140b007988 */ /* 0x000fe8000800040e */
[----:B------:R-:W-:Y:S04]  /*1440*/  STS.U16 [R11+UR14+0xb80], R28 ;  /* 0x000b801c0b007988 */ /* 0x000fe8000800040e */
[----:B------:R3:W-:Y:S01]  /*1450*/  STS.U16 [R11+UR14+0xf80], R44 ;  /* 0x000f802c0b007988 */ /* 0x0007e2000800040e */
[----:B------:R-:W-:Y:S01]  /*1460*/  STTM.x32 tmem[UR16], RZ ;  /* 0x000000ff000079ed */ /* 0x000fe200082c0010 */
[----:B------:R-:W4:Y:S02]  /*1470*/  FENCE.VIEW.ASYNC.T ;  /* 0x00000000000073c6 */ /* 0x000f240000000200 */
[----:B----4-:R-:W-:Y:S01]  /*1480*/  BAR.SYNC.DEFER_BLOCKING 0x0 ;  /* 0x0000000000007b1d */ /* 0x010fe20000010000 */
[----:B---3--:R-:W-:-:S05]  /*1490*/  PRMT R11, RZ, 0x7610, R11 ;  /* 0x00007610ff0b7816 */ /* 0x008fca000000000b */
[----:B------:R-:W3:Y:S02]  /*14a0*/  FENCE.VIEW.ASYNC.S ;  /* 0x00000000000073c6 */ /* 0x000ee40000000000 */
[----:B---3--:R3:W4:Y:S02]  /*14b0*/  @!UP1 SYNCS.EXCH.64 URZ, [UR17], UR4 ;  /* 0x0000000411ff95b2 */ /* 0x0087240008000100 */
[----:B----4-:R-:W-:Y:S06]  /*14c0*/  BAR.SYNC.DEFER_BLOCKING 0x0 ;  /* 0x0000000000007b1d */ /* 0x010fec0000010000 */
[----:B------:R-:W4:Y:S04]  /*14d0*/  @P2 LDG.E.U16 R13, desc[UR30][R72.64] ;  /* 0x0000001e480d2981 */ /* 0x000f28000c1e1500 */
[----:B------:R-:W4:Y:S04]  /*14e0*/  @P2 LDG.E.U16 R17, desc[UR30][R68.64] ;  /* 0x0000001e44112981 */ /* 0x000f28000c1e1500 */
[----:B------:R-:W4:Y:S04]  /*14f0*/  @P2 LDG.E.U16 R19, desc[UR30][R64.64] ;  /* 0x0000001e40132981 */ /* 0x000f28000c1e1500 */
[----:B------:R-:W4:Y:S04]  /*1500*/  @P2 LDG.E.U16 R23, desc[UR30][R60.64] ;  /* 0x0000001e3c172981 */ /* 0x000f28000c1e1500 */
[----:B------:R-:W4:Y:S04]  /*1510*/  @P2 LDG.E.U16 R15, desc[UR30][R70.64] ;  /* 0x0000001e460f2981 */ /* 0x000f28000c1e1500 */
[----:B------:R-:W4:Y:S04]  /*1520*/  @P2 LDG.E.U16 R11, desc[UR30][R66.64] ;  /* 0x0000001e420b2981 */ /* 0x000f28000c1e1500 */
[----:B------:R-:W4:Y:S04]  /*1530*/  @P2 LDG.E.U16 R21, desc[UR30][R62.64] ;  /* 0x0000001e3e152981 */ /* 0x000f28000c1e1500 */
[----:B------:R-:W4:Y:S01]  /*1540*/  @P2 LDG.E.U16 R25, desc[UR30][R58.64] ;  /* 0x0000001e3a192981 */ /* 0x000f22000c1e1500 */
[----:B--2---:R-:W-:Y:S01]  /*1550*/  UIMAD UR8, UR11, UR8, URZ ;  /* 0x000000080b0872a4 */ /* 0x004fe2000f8e02ff */
[----:B------:R-:W-:Y:S01]  /*1560*/  IMAD R7, R7, UR9, RZ ;  /* 0x0000000907077c24 */ /* 0x000fe2000f8e02ff */
[----:B------:R-:W-:Y:S01]  /*1570*/  SHF.R.S32.HI R9, RZ, 0x6, R5 ;  /* 0x00000006ff097819 */ /* 0x000fe20000011405 */
[----:B-1----:R-:W-:Y:S01]  /*1580*/  IMAD R30, R30, R29, RZ ;  /* 0x0000001d1e1e7224 */ /* 0x002fe200078e02ff */
[----:B------:R-:W-:Y:S01]  /*1590*/  USHF.L.U32 UR10, UR8, 0x1, URZ ;  /* 0x00000001080a7899 */ /* 0x000fe200080006ff */
[C---:B------:R-:W-:Y:S01]  /*15a0*/  IMAD.HI R2, R7.reuse, 0x2, RZ ;  /* 0x0000000207027827 */ /* 0x040fe200078e02ff */
[----:B------:R-:W-:Y:S01]  /*15b0*/  SHF.L.U32 R5, R7, 0x1, RZ ;  /* 0x0000000107057819 */ /* 0x000fe200000006ff */
[----:B---3--:R-:W-:Y:S01]  /*15c0*/  UIMAD.WIDE UR4, UR8, 0x2, URZ ;  /* 0x00000002080478a5 */ /* 0x008fe2000f8e02ff */
[----:B------:R-:W-:Y:S01]  /*15d0*/  SGXT R9, R9, 0x1 ;  /* 0x000000010909781a */ /* 0x000fe20000000200 */
[----:B------:R-:W-:Y:S01]  /*15e0*/  VOTEU.ALL UP1, P1 ;  /* 0x0000000000ff7886 */ /* 0x000fe20000820000 */
[C---:B------:R-:W-:Y:S01]  /*15f0*/  LEA R4, R29.reuse, R30, 0x2 ;  /* 0x0000001e1d047211 */ /* 0x040fe200078e10ff */
[----:B------:R-:W-:Y:S01]  /*1600*/  IMAD R7, R29, UR7, RZ ;  /* 0x000000071d077c24 */ /* 0x000fe2000f8e02ff */
[----:B0-----:R-:W-:Y:S01]  /*1610*/  IADD3 R45, P3, P4, R5, UR10, R26 ;  /* 0x0000000a052d7c10 */ /* 0x001fe2000fc7e01a */
[----:B------:R-:W0:Y:S01]  /*1620*/  LDCU UR8, c[0x0][0x3a8] ;  /* 0x00007500ff0877ac */ /* 0x000e220008000800 */
[----:B------:R-:W-:-:S02]  /*1630*/  LOP3.LUT R36, R36, 0x90, R9, 0x78, !PT ;  /* 0x0000009024247812 */ /* 0x000fc400078e7809 */
[----:B------:R-:W-:Y:S01]  /*1640*/  LEA R5, R29, R4, 0x2 ;  /* 0x000000041d057211 */ /* 0x000fe200078e10ff */
[----:B------:R-:W-:Y:S01]  /*1650*/  UIADD3 UR10, UPT, UPT, UR14, 0x2800, URZ ;  /* 0x000028000e0a7890 */ /* 0x000fe2000fffe0ff */
[----:B------:R-:W-:Y:S01]  /*1660*/  IADD3.X R9, PT, PT, R2, UR5, R27, P3, P4 ;  /* 0x0000000502097c10 */ /* 0x000fe20009fe841b */
[----:B------:R-:W-:Y:S01]  /*1670*/  UIADD3 UR18, UPT, UPT, UR15, 0x20, URZ ;  /* 0x000000200f127890 */ /* 0x000fe2000fffe0ff */
[----:B------:R-:W-:Y:S01]  /*1680*/  LEA R56, P3, R30, R45, 0x1 ;  /* 0x0000002d1e387211 */ /* 0x000fe200078608ff */
[----:B------:R-:W-:-:S04]  /*1690*/  @!UP0 UIADD3 UR4, UPT, UPT, -UR6, 0x100000, URZ ;  /* 0x0010000006048890 */ /* 0x000fc8000fffe1ff */
[----:B------:R-:W-:Y:S02]  /*16a0*/  @!UP0 USHF.L.U32 UR5, UR4, 0xb, URZ ;  /* 0x0000000b04058899 */ /* 0x000fe400080006ff */
[----:B------:R-:W-:Y:S01]  /*16b0*/  @!UP0 USHF.L.U32 UR4, UR4, 0x1, URZ ;  /* 0x0000000104048899 */ /* 0x000fe200080006ff */
[----:B------:R-:W-:Y:S02]  /*16c0*/  LEA R2, R29, R5, 0x2 ;  /* 0x000000051d027211 */ /* 0x000fe400078e10ff */
[----:B------:R-:W-:Y:S02]  /*16d0*/  LEA.HI.X.SX32 R57, R30, R9, 0x1, P3 ;  /* 0x000000091e397211 */ /* 0x000fe400018f0eff */
[-C--:B------:R-:W-:Y:S02]  /*16e0*/  LEA R52, P3, R5, R45.reuse, 0x1 ;  /* 0x0000002d05347211 */ /* 0x080fe400078608ff */
[----:B------:R-:W-:Y:S02]  /*16f0*/  LEA R6, R29, R2, 0x2 ;  /* 0x000000021d067211 */ /* 0x000fe400078e10ff */
[----:B------:R-:W-:-:S02]  /*1700*/  LEA R54, P4, R4, R45, 0x1 ;  /* 0x0000002d04367211 */ /* 0x000fc400078808ff */
[----:B------:R-:W-:Y:S01]  /*1710*/  LEA.HI.X.SX32 R53, R5, R9, 0x1, P3 ;  /* 0x0000000905357211 */ /* 0x000fe200018f0eff */
[----:B------:R1:W2:Y:S01]  /*1720*/  @!UP1 SYNCS.EXCH.64 URZ, [UR14+0x3808], UR4 ;  /* 0x003808040eff95b2 */ /* 0x0002a20008000100 */
[----:B------:R-:W-:Y:S01]  /*1730*/  LEA R48, P3, R6, R45, 0x1 ;  /* 0x0000002d06307211 */ /* 0x000fe200078608ff */
[----:B------:R-:W-:Y:S01]  /*1740*/  VOTEU.ALL UP1, P1 ;  /* 0x0000000000ff7886 */ /* 0x000fe20000820000 */
[----:B------:R-:W-:Y:S02]  /*1750*/  LEA.HI.X.SX32 R55, R4, R9, 0x1, P4 ;  /* 0x0000000904377211 */ /* 0x000fe400020f0eff */
[----:B------:R-:W-:Y:S02]  /*1760*/  LEA R50, P4, R2, R45, 0x1 ;  /* 0x0000002d02327211 */ /* 0x000fe400078808ff */
[----:B------:R-:W-:Y:S02]  /*1770*/  LEA.HI.X.SX32 R49, R6, R9, 0x1, P3 ;  /* 0x0000000906317211 */ /* 0x000fe400018f0eff */
[----:B------:R-:W-:-:S02]  /*1780*/  ISETP.EQ.U32.AND P3, PT, RZ, UR24, P2 ;  /* 0x00000018ff007c0c */ /* 0x000fc40009762070 */
[----:B------:R-:W-:Y:S01]  /*1790*/  LEA R4, R29, R6, 0x2 ;  /* 0x000000061d047211 */ /* 0x000fe200078e10ff */
[----:B-1----:R-:W-:-:S04]  /*17a0*/  @!UP0 UIADD3 UR4, UPT, UPT, -UR6, 0x100000, URZ ;  /* 0x0010000006048890 */ /* 0x002fc8000fffe1ff */
[----:B------:R-:W-:Y:S02]  /*17b0*/  @!UP0 USHF.L.U32 UR5, UR4, 0xb, URZ ;  /* 0x0000000b04058899 */ /* 0x000fe400080006ff */
[----:B------:R-:W-:Y:S01]  /*17c0*/  @!UP0 USHF.L.U32 UR4, UR4, 0x1, URZ ;  /* 0x0000000104048899 */ /* 0x000fe200080006ff */
[----:B------:R-:W-:Y:S02]  /*17d0*/  LEA.HI.X.SX32 R51, R2, R9, 0x1, P4 ;  /* 0x0000000902337211 */ /* 0x000fe400020f0eff */
[----:B------:R-:W-:Y:S02]  /*17e0*/  LOP3.LUT R2, R36, 0x20, RZ, 0x3c, !PT ;  /* 0x0000002024027812 */ /* 0x000fe400078e3cff */
[----:B------:R-:W-:Y:S02]  /*17f0*/  LEA R42, P5, R7, R45, 0x1 ;  /* 0x0000002d072a7211 */ /* 0x000fe400078a08ff */
[----:B------:R-:W-:Y:S02]  /*1800*/  LEA R5, R29, R4, 0x2 ;  /* 0x000000041d057211 */ /* 0x000fe400078e10ff */
[----:B------:R-:W-:-:S02]  /*1810*/  LEA.HI.X.SX32 R43, R7, R9, 0x1, P5 ;  /* 0x00000009072b7211 */ /* 0x000fc400028f0eff */
[CC--:B------:R-:W-:Y:S02]  /*1820*/  LEA R46, P4, R4.reuse, R45.reuse, 0x1 ;  /* 0x0000002d042e7211 */ /* 0x0c0fe400078808ff */
[C---:B------:R-:W-:Y:S02]  /*1830*/  LEA R44, P5, R5.reuse, R45, 0x1 ;  /* 0x0000002d052c7211 */ /* 0x040fe400078a08ff */
[-C--:B------:R-:W-:Y:S02]  /*1840*/  LEA.HI.X.SX32 R47, R4, R9.reuse, 0x1, P4 ;  /* 0x00000009042f7211 */ /* 0x080fe400020f0eff */
[----:B------:R-:W-:Y:S02]  /*1850*/  LEA.HI.X.SX32 R45, R5, R9, 0x1, P5 ;  /* 0x00000009052d7211 */ /* 0x000fe400028f0eff */
[----:B------:R-:W-:Y:S02]  /*1860*/  PRMT R89, RZ, 0x7610, R89 ;  /* 0x00007610ff597816 */ /* 0x000fe40000000059 */
[----:B------:R-:W-:-:S02]  /*1870*/  PRMT R85, RZ, 0x7610, R85 ;  /* 0x00007610ff557816 */ /* 0x000fc40000000055 */
[----:B------:R-:W-:Y:S02]  /*1880*/  PRMT R77, RZ, 0x7610, R77 ;  /* 0x00007610ff4d7816 */ /* 0x000fe4000000004d */
[----:B------:R-:W-:Y:S02]  /*1890*/  PRMT R75, RZ, 0x7610, R75 ;  /* 0x00007610ff4b7816 */ /* 0x000fe4000000004b */
[----:B------:R-:W-:Y:S02]  /*18a0*/  PRMT R87, RZ, 0x7610, R87 ;  /* 0x00007610ff577816 */ /* 0x000fe40000000057 */
[----:B------:R-:W-:Y:S02]  /*18b0*/  PRMT R83, RZ, 0x7610, R83 ;  /* 0x00007610ff537816 */ /* 0x000fe40000000053 */
[----:B------:R-:W-:Y:S02]  /*18c0*/  PRMT R79, RZ, 0x7610, R79 ;  /* 0x00007610ff4f7816 */ /* 0x000fe4000000004f */
[----:B------:R-:W-:Y:S01]  /*18d0*/  PRMT R81, RZ, 0x7610, R81 ;  /* 0x00007610ff517816 */ /* 0x000fe20000000051 */
[----:B----4-:R1:W-:Y:S04]  /*18e0*/  STS.U16 [R36+UR14+0x2000], R13 ;  /* 0x0020000d24007988 */ /* 0x0103e8000800040e */
[----:B------:R1:W-:Y:S04]  /*18f0*/  STS.U16 [R36+UR14+0x2200], R17 ;  /* 0x0022001124007988 */ /* 0x0003e8000800040e */
[----:B------:R1:W-:Y:S04]  /*1900*/  STS.U16 [R36+UR14+0x2400], R19 ;  /* 0x0024001324007988 */ /* 0x0003e8000800040e */
[----:B------:R1:W-:Y:S04]  /*1910*/  STS.U16 [R36+UR14+0x2600], R23 ;  /* 0x0026001724007988 */ /* 0x0003e8000800040e */
[----:B------:R1:W-:Y:S04]  /*1920*/  STS.U16 [R2+UR14+0x2100], R15 ;  /* 0x0021000f02007988 */ /* 0x0003e8000800040e */
[----:B------:R1:W-:Y:S04]  /*1930*/  STS.U16 [R2+UR14+0x2300], R11 ;  /* 0x0023000b02007988 */ /* 0x0003e8000800040e */
[----:B------:R1:W-:Y:S04]  /*1940*/  STS.U16 [R2+UR14+0x2500], R21 ;  /* 0x0025001502007988 */ /* 0x0003e8000800040e */
[----:B------:R1:W-:Y:S01]  /*1950*/  STS.U16 [R2+UR14+0x2700], R25 ;  /* 0x0027001902007988 */ /* 0x0003e2000800040e */
[----:B--2---:R2:W-:Y:S06]  /*1960*/  MEMBAR.ALL.CTA ;  /* 0x0000000000007992 */ /* 0x0045ec0000008000 */
[----:B--2---:R-:W-:Y:S04]  /*1970*/  FENCE.VIEW.ASYNC.S ;  /* 0x00000000000073c6 */ /* 0x004fe80000000000 */
[----:B------:R-:W2:Y:S02]  /*1980*/  FENCE.VIEW.ASYNC.S ;  /* 0x00000000000073c6 */ /* 0x000ea40000000000 */
[----:B--2---:R1:W2:Y:S02]  /*1990*/  @!UP1 SYNCS.EXCH.64 URZ, [UR14+0x2800], UR4 ;  /* 0x002800040eff95b2 */ /* 0x0042a40008000100 */
[----:B--2---:R-:W-:Y:S06]  /*19a0*/  BAR.SYNC.DEFER_BLOCKING 0x0 ;  /* 0x0000000000007b1d */ /* 0x004fec0000010000 */
[----:B01----:R-:W-:Y:S05]  /*19b0*/  @!P3 BRA `(.L_x_6) ;  /* 0x000000000068b947 */ /* 0x003fea0003800000 */
[----:B------:R-:W-:Y:S02]  /*19c0*/  UIADD3 UR4, UPT, UPT, UR14, 0x2000, URZ ;  /* 0x000020000e047890 */ /* 0x000fe4000fffe0ff */
[----:B------:R-:W-:Y:S02]  /*19d0*/  USHF.R.U32.HI UR5, URZ, 0x4, UR14 ;  /* 0x00000004ff057899 */ /* 0x000fe4000801160e */
[----:B------:R-:W-:Y:S02]  /*19e0*/  USHF.R.U32.HI UR6, URZ, 0x4, UR4 ;  /* 0x00000004ff067899 */ /* 0x000fe40008011604 */
[----:B------:R-:W-:Y:S02]  /*19f0*/  USGXT.U32 UR4, UR5, 0xe ;  /* 0x0000000e0504789a */ /* 0x000fe40008000000 */
[----:B------:R-:W-:Y:S01]  /*1a00*/  USGXT.U32 UR6, UR6, 0xe ;  /* 0x0000000e0606789a */ /* 0x000fe20008000000 */
[----:B------:R-:W-:Y:S01]  /*1a10*/  UMOV UR12, 0x1000080 ;  /* 0x01000080000c7882 */ /* 0x000fe20000000000 */
[----:B------:R-:W-:Y:S01]  /*1a20*/  UMOV UR13, 0x40004040 ;  /* 0x40004040000d7882 */ /* 0x000fe20000000000 */
[----:B------:R-:W-:Y:S01]  /*1a30*/  UMOV UR20, 0xfffffffe ;  /* 0xfffffffe00147882 */ /* 0x000fe20000000000 */
[----:B------:R-:W-:Y:S01]  /*1a40*/  UMOV UR21, 0x7fffbfdf ;  /* 0x7fffbfdf00157882 */ /* 0x000fe20000000000 */
[----:B------:R-:W-:Y:S01]  /*1a50*/  UMOV UR5, URZ ;  /* 0x000000ff00057c82 */ /* 0x000fe20008000000 */
[----:B------:R-:W-:Y:S01]  /*1a60*/  UMOV UR7, URZ ;  /* 0x000000ff00077c82 */ /* 0x000fe20008000000 */
[----:B------:R-:W-:-:S02]  /*1a70*/  ULOP3.LUT UR22, UR4, 0x1000000, URZ, 0xfc, !UPT ;  /* 0x0100000004167892 */ /* 0x000fc4000f8efcff */
[----:B------:R-:W-:Y:S02]  /*1a80*/  UIADD3.64 UR12, UPT, UPT, UR4, UR12, URZ ;  /* 0x0000000c040c7297 */ /* 0x000fe4000fffe0ff */
[----:B------:R-:W-:Y:S01]  /*1a90*/  UIADD3.64 UR20, UPT, UPT, UR6, -UR20, URZ ;  /* 0x8000001406147297 */ /* 0x000fe2000fffe0ff */
[----:B------:R-:W-:Y:S01]  /*1aa0*/  UMOV UR26, 0x0 ;  /* 0x00000000001a7882 */ /* 0x000fe20000000000 */
[----:B------:R-:W-:Y:S01]  /*1ab0*/  UMOV UR27, 0x8088490 ;  /* 0x08088490001b7882 */ /* 0x000fe20000000000 */
[----:B------:R-:W-:Y:S01]  /*1ac0*/  UMOV UR4, UR10 ;  /* 0x0000000a00047c82 */ /* 0x000fe20008000000 */
[----:B------:R-:W-:Y:S01]  /*1ad0*/  UMOV UR23, 0x40004040 ;  /* 0x4000404000177882 */ /* 0x000fe20000000000 */
[----:B------:R-:W-:Y:S01]  /*1ae0*/  UMOV UR7, 0x80004020 ;  /* 0x8000402000077882 */ /* 0x000fe20000000000 */
[----:B------:R-:W-:Y:S01]  /*1af0*/  UMOV UR28, 0x0 ;  /* 0x00000000001c7882 */ /* 0x000fe20000000000 */
[----:B------:R-:W-:Y:S01]  /*1b00*/  UMOV UR29, 0x8088490 ;  /* 0x08088490001d7882 */ /* 0x000fe20000000000 */
[----:B------:R-:W-:Y:S01]  /*1b10*/  UMOV UR4, UR4 ;  /* 0x0000000400047c82 */ /* 0x000fe20008000000 */
[----:B------:R0:W-:Y:S01]  /*1b20*/  UTCHMMA gdesc[UR22], gdesc[UR6], tmem[UR18], tmem[UR26], idesc[UR27], !UPT ;  /* 0x00ff1a06160075ea */ /* 0x0001e2000f800012 */
[----:B------:R0:W-:Y:S01]  /*1b30*/  UTCHMMA gdesc[UR12], gdesc[UR20], tmem[UR18], tmem[UR28], idesc[UR29], UPT ;  /* 0x00ff1c140c0075ea */ /* 0x0001e2000b800012 */
[----:B------:R0:W-:Y:S01]  /*1b40*/  UTCBAR [UR4], URZ ;  /* 0x000000ff040073e9 */ /* 0x0001e200080000ff */
[----:B------:R-:W-:Y:S01]  /*1b50*/  NOP ;  /* 0x0000000000007918 */ /* 0x000fe20000000000 */
.L_x_6:
[----:B------:R-:W-:Y:S05]  /*1b60*/  @!P2 BRA `(.L_x_7) ;  /* 0x000000000008a947 */ /* 0x000fea0003800000 */
[----:B------:R-:W1:Y:S02]  /*1b70*/  SYNCS.PHASECHK.TRANS64.TRYWAIT P4, [UR14+0x2800], RZ ;  /* 0x002800ffff0075a7 */ /* 0x000e64000808110e */
[----:B-1----:R-:W-:Y:S05]  /*1b80*/  @!P4 BRA `(.L_x_8) ;  /* 0x000000400058c947 */ /* 0x002fea0003800000 */
.L_x_7:
[----:B------:R-:W-:Y:S06]  /*1b90*/  BAR.SYNC.DEFER_BLOCKING 0x0 ;  /* 0x0000000000007b1d */ /* 0x000fec0000010000 */
[----:B------:R-:W1:Y:S01]  /*1ba0*/  LDTM.x32 R4, tmem[UR16+0x20] ;  /* 0x00002010000479ee */ /* 0x000e6200082c0000 */
[----:B------:R-:W2:Y:S01]  /*1bb0*/  @!P1 SYNCS.CCTL.IV [UR14+0x2800] ;  /* 0x00280000ff0099b1 */ /* 0x000ea2000800000e */
[----:B------:R-:W-:Y:S01]  /*1bc0*/  NOP ;  /* 0x0000000000007918 */ /* 0x000fe20000000000 */
[----:B------:R3:W5:Y:S04]  /*1bd0*/  @P2 LDG.E.U16 R89, desc[UR30][R56.64] ;  /* 0x0000001e38592981 */ /* 0x000768000c1e1500 */
[----:B------:R3:W5:Y:S01]  /*1be0*/  @P2 LDG.E.U16 R85, desc[UR30][R52.64] ;  /* 0x0000001e34552981 */ /* 0x000762000c1e1500 */
[----:B-1----:R-:W-:Y:S01]  /*1bf0*/  FMUL R37, R4, UR8 ;  /* 0x0000000804257c20 */ /* 0x002fe20008400000 */
[----:B------:R-:W-:Y:S01]  /*1c00*/  FMUL R38, R5, UR8 ;  /* 0x0000000805267c20 */ /* 0x000fe20008400000 */
[----:B------:R-:W-:Y:S01]  /*1c10*/  FMUL R39, R6, UR8 ;  /* 0x0000000806277c20 */ /* 0x000fe20008400000 */
[----:B------:R-:W-:Y:S01]  /*1c20*/  FMUL R40, R7, UR8 ;  /* 0x0000000807287c20 */ /* 0x000fe20008400000 */
[----:B------:R-:W-:Y:S01]  /*1c30*/  FMUL R41, R8, UR8 ;  /* 0x0000000808297c20 */ /* 0x000fe20008400000 */
[----:B------:R3:W5:Y:S02]  /*1c40*/  @P2 LDG.E.U16 R77, desc[UR30][R48.64] ;  /* 0x0000001e304d2981 */ /* 0x000764000c1e1500 */
[----:B------:R-:W-:Y:S01]  /*1c50*/  FMNMX3 R39, R37, R38, R39, !PT ;  /* 0x0000002625277276 */ /* 0x000fe20007800027 */
[----:B------:R-:W-:Y:S01]  /*1c60*/  FMUL R37, R9, UR8 ;  /* 0x0000000809257c20 */ /* 0x000fe20008400000 */
[----:B------:R-:W-:Y:S01]  /*1c70*/  FMUL R38, R10, UR8 ;  /* 0x000000080a267c20 */ /* 0x000fe20008400000 */
[----:B------:R3:W5:Y:S01]  /*1c80*/  @P2 LDG.E.U16 R75, desc[UR30][R44.64] ;  /* 0x0000001e2c4b2981 */ /* 0x000762000c1e1500 */
        /* <DEDUP_REMOVED lines=18> */
[----:B------:R-:W-:-:S02]  /*1db0*/  FMUL R40, R20, UR8 ;  /* 0x0000000814287c20 */ /* 0x000fc40008400000 */
[----:B------:R-:W-:Y:S01]  /*1dc0*/  FMNMX3 R41, R41, R37, R38, !PT ;  /* 0x0000002529297276 */ /* 0x000fe20007800026 */
[----:B------:R-:W-:Y:S01]  /*1dd0*/  FMUL R37, R21, UR8 ;  /* 0x0000000815257c20 */ /* 0x000fe20008400000 */
[----:B------:R-:W-:Y:S02]  /*1de0*/  FMUL R38, R22, UR8 ;  /* 0x0000000816267c20 */ /* 0x000fe40008400000 */
[----:B------:R-:W-:Y:S01]  /*1df0*/  FMNMX3 R41, R41, R39, R40, !PT ;  /* 0x0000002729297276 */ /* 0x000fe20007800028 */
[----:B------:R-:W-:Y:S01]  /*1e00*/  FMUL R39, R23, UR8 ;  /* 0x0000000817277c20 */ /* 0x000fe20008400000 */
[----:B------:R-:W-:Y:S02]  /*1e10*/  FMUL R40, R24, UR8 ;  /* 0x0000000818287c20 */ /* 0x000fe40008400000 */
        /* <DEDUP_REMOVED lines=16> */
[----:B------:R-:W-:-:S03]  /*1f20*/  FMUL R39, R35, UR8 ;  /* 0x0000000823277c20 */ /* 0x000fc60008400000 */
[----:B------:R-:W-:-:S04]  /*1f30*/  FMNMX3 R38, R40, R37, R38, !PT ;  /* 0x0000002528267276 */ /* 0x000fc80007800026 */
[----:B------:R-:W-:-:S05]  /*1f40*/  FMNMX3 R37, R38, -INF , R39, !PT ;  /* 0xff80000026257876 */ /* 0x000fca0007800027 */
[--C-:B------:R-:W-:Y:S01]  /*1f50*/  FFMA R4, R4, UR8, -R37.reuse ;  /* 0x0000000804047c23 */ /* 0x100fe20008000825 */
[--C-:B------:R-:W-:Y:S01]  /*1f60*/  FFMA R5, R5, UR8, -R37.reuse ;  /* 0x0000000805057c23 */ /* 0x100fe20008000825 */
[--C-:B------:R-:W-:Y:S01]  /*1f70*/  FFMA R6, R6, UR8, -R37.reuse ;  /* 0x0000000806067c23 */ /* 0x100fe20008000825 */
[--C-:B------:R-:W-:Y:S01]  /*1f80*/  FFMA R7, R7, UR8, -R37.reuse ;  /* 0x0000000807077c23 */ /* 0x100fe20008000825 */
[----:B------:R-:W-:Y:S01]  /*1f90*/  FMUL R4, R4, 1.4426950216293334961 ;  /* 0x3fb8aa3b04047820 */ /* 0x000fe20000400000 */
[----:B------:R-:W-:Y:S01]  /*1fa0*/  FMUL R5, R5, 1.4426950216293334961 ;  /* 0x3fb8aa3b05057820 */ /* 0x000fe20000400000 */
[----:B------:R-:W-:Y:S01]  /*1fb0*/  FMUL R6, R6, 1.4426950216293334961 ;  /* 0x3fb8aa3b06067820 */ /* 0x000fe20000400000 */
[--C-:B------:R-:W-:Y:S01]  /*1fc0*/  FFMA R8, R8, UR8, -R37.reuse ;  /* 0x0000000808087c23 */ /* 0x100fe20008000825 */
[----:B------:R-:W-:Y:S01]  /*1fd0*/  FMUL R7, R7, 1.4426950216293334961 ;  /* 0x3fb8aa3b07077820 */ /* 0x000fe20000400000 */
[--C-:B------:R-:W-:Y:S01]  /*1fe0*/  FFMA R11, R11, UR8, -R37.reuse ;  /* 0x000000080b0b7c23 */ /* 0x100fe20008000825 */
[----:B------:R-:W-:Y:S01]  /*1ff0*/  MUFU.EX2 R4, R4 ;  /* 0x0000000400047308 */ /* 0x000fe20000000800 */
[----:B------:R-:W-:Y:S01]  /*2000*/  FMUL R38, R8, 1.4426950216293334961 ;  /* 0x3fb8aa3b08267820 */ /* 0x000fe20000400000 */
[--C-:B------:R-:W-:Y:S01]  /*2010*/  FFMA R8, R9, UR8, -R37.reuse ;  /* 0x0000000809087c23 */ /* 0x100fe20008000825 */
[----:B------:R-:W-:Y:S01]  /*2020*/  FMUL R11, R11, 1.4426950216293334961 ;  /* 0x3fb8aa3b0b0b7820 */ /* 0x000fe20000400000 */
[--C-:B------:R-:W-:Y:S01]  /*2030*/  FFMA R12, R12, UR8, -R37.reuse ;  /* 0x000000080c0c7c23 */ /* 0x100fe20008000825 */
[--C-:B------:R-:W-:Y:S01]  /*2040*/  FFMA R13, R13, UR8, -R37.reuse ;  /* 0x000000080d0d7c23 */ /* 0x100fe20008000825 */
[----:B------:R-:W-:Y:S01]  /*2050*/  FMUL R39, R8, 1.4426950216293334961 ;  /* 0x3fb8aa3b08277820 */ /* 0x000fe20000400000 */
[--C-:B------:R-:W-:Y:S01]  /*2060*/  FFMA R8, R10, UR8, -R37.reuse ;  /* 0x000000080a087c23 */ /* 0x100fe20008000825 */
[----:B------:R-:W1:Y:S01]  /*2070*/  MUFU.EX2 R5, R5 ;  /* 0x0000000500057308 */ /* 0x000e620000000800 */
[----:B------:R-:W-:Y:S01]  /*2080*/  FMUL R12, R12, 1.4426950216293334961 ;  /* 0x3fb8aa3b0c0c7820 */ /* 0x000fe20000400000 */
[----:B------:R-:W-:Y:S01]  /*2090*/  FMUL R13, R13, 1.4426950216293334961 ;  /* 0x3fb8aa3b0d0d7820 */ /* 0x000fe20000400000 */
[----:B------:R-:W-:Y:S01]  /*20a0*/  FMUL R8, R8, 1.4426950216293334961 ;  /* 0x3fb8aa3b08087820 */ /* 0x000fe20000400000 */
[--C-:B------:R-:W-:Y:S01]  /*20b0*/  FFMA R14, R14, UR8, -R37.reuse ;  /* 0x000000080e0e7c23 */ /* 0x100fe20008000825 */
[--C-:B------:R-:W-:Y:S01]  /*20c0*/  FFMA R15, R15, UR8, -R37.reuse ;  /* 0x000000080f0f7c23 */ /* 0x100fe20008000825 */
[--C-:B------:R-:W-:Y:S01]  /*20d0*/  FFMA R16, R16, UR8, -R37.reuse ;  /* 0x0000000810107c23 */ /* 0x100fe20008000825 */
[--C-:B------:R-:W-:Y:S01]  /*20e0*/  FFMA R17, R17, UR8, -R37.reuse ;  /* 0x0000000811117c23 */ /* 0x100fe20008000825 */
[----:B------:R-:W4:Y:S01]  /*20f0*/  MUFU.EX2 R6, R6 ;  /* 0x0000000600067308 */ /* 0x000f220000000800 */
[----:B------:R-:W-:Y:S01]  /*2100*/  FMUL R14, R14, 1.4426950216293334961 ;  /* 0x3fb8aa3b0e0e7820 */ /* 0x000fe20000400000 */
[----:B------:R-:W-:Y:S01]  /*2110*/  FMUL R15, R15, 1.4426950216293334961 ;  /* 0x3fb8aa3b0f0f7820 */ /* 0x000fe20000400000 */
[----:B------:R-:W-:Y:S01]  /*2120*/  FMUL R16, R16, 1.4426950216293334961 ;  /* 0x3fb8aa3b10107820 */ /* 0x000fe20000400000 */
[----:B------:R-:W-:Y:S01]  /*2130*/  FMUL R17, R17, 1.4426950216293334961 ;  /* 0x3fb8aa3b11117820 */ /* 0x000fe20000400000 */
[--C-:B------:R-:W-:Y:S01]  /*2140*/  FFMA R18, R18, UR8, -R37.reuse ;  /* 0x0000000812127c23 */ /* 0x100fe20008000825 */
[--C-:B------:R-:W-:Y:S01]  /*2150*/  FFMA R19, R19, UR8, -R37.reuse ;  /* 0x0000000813137c23 */ /* 0x100fe20008000825 */
[--C-:B------:R-:W-:Y:S01]  /*2160*/  FFMA R20, R20, UR8, -R37.reuse ;  /* 0x0000000814147c23 */ /* 0x100fe20008000825 */
[----:B------:R-:W0:Y:S01]  /*2170*/  MUFU.EX2 R7, R7 ;  /* 0x0000000700077308 */ /* 0x000e220000000800 */
[----:B------:R-:W-:Y:S01]  /*2180*/  FMUL R18, R18, 1.4426950216293334961 ;  /* 0x3fb8aa3b12127820 */ /* 0x000fe20000400000 */
[----:B------:R-:W-:Y:S01]  /*2190*/  FMUL R19, R19, 1.4426950216293334961 ;  /* 0x3fb8aa3b13137820 */ /* 0x000fe20000400000 */
[----:B------:R-:W-:Y:S01]  /*21a0*/  FMUL R20, R20, 1.4426950216293334961 ;  /* 0x3fb8aa3b14147820 */ /* 0x000fe20000400000 */
[--C-:B------:R-:W-:Y:S01]  /*21b0*/  FFMA R21, R21, UR8, -R37.reuse ;  /* 0x0000000815157c23 */ /* 0x100fe20008000825 */
[--C-:B------:R-:W-:Y:S01]  /*21c0*/  FFMA R22, R22, UR8, -R37.reuse ;  /* 0x0000000816167c23 */ /* 0x100fe20008000825 */
[--C-:B------:R-:W-:Y:S01]  /*21d0*/  FFMA R23, R23, UR8, -R37.reuse ;  /* 0x0000000817177c23 */ /* 0x100fe20008000825 */
[--C-:B------:R-:W-:Y:S01]  /*21e0*/  FFMA R24, R24, UR8, -R37.reuse ;  /* 0x0000000818187c23 */ /* 0x100fe20008000825 */
[----:B------:R-:W0:Y:S01]  /*21f0*/  MUFU.EX2 R9, R38 ;  /* 0x0000002600097308 */ /* 0x000e220000000800 */
[----:B------:R-:W-:Y:S01]  /*2200*/  FMUL R21, R21, 1.4426950216293334961 ;  /* 0x3fb8aa3b15157820 */ /* 0x000fe20000400000 */
[----:B------:R-:W-:Y:S01]  /*2210*/  FMUL R22, R22, 1.4426950216293334961 ;  /* 0x3fb8aa3b16167820 */ /* 0x000fe20000400000 */
[----:B------:R-:W-:Y:S01]  /*2220*/  FMUL R23, R23, 1.4426950216293334961 ;  /* 0x3fb8aa3b17177820 */ /* 0x000fe20000400000 */
[----:B------:R-:W-:Y:S01]  /*2230*/  FMUL R24, R24, 1.4426950216293334961 ;  /* 0x3fb8aa3b18187820 */ /* 0x000fe20000400000 */
[--C-:B------:R-:W-:Y:S01]  /*2240*/  FFMA R25, R25, UR8, -R37.reuse ;  /* 0x0000000819197c23 */ /* 0x100fe20008000825 */
[--C-:B------:R-:W-:Y:S01]  /*2250*/  FFMA R26, R26, UR8, -R37.reuse ;  /* 0x000000081a1a7c23 */ /* 0x100fe20008000825 */
[--C-:B------:R-:W-:Y:S01]  /*2260*/  FFMA R27, R27, UR8, -R37.reuse ;  /* 0x000000081b1b7c23 */ /* 0x100fe20008000825 */
[----:B------:R1:W0:Y:S01]  /*2270*/  MUFU.EX2 R10, R39 ;  /* 0x00000027000a7308 */ /* 0x0002220000000800 */
[----:B------:R-:W-:Y:S01]  /*2280*/  FMUL R25, R25, 1.4426950216293334961 ;  /* 0x3fb8aa3b19197820 */ /* 0x000fe20000400000 */
[----:B------:R-:W-:Y:S01]  /*2290*/  FMUL R26, R26, 1.4426950216293334961 ;  /* 0x3fb8aa3b1a1a7820 */ /* 0x000fe20000400000 */
[----:B------:R-:W-:Y:S01]  /*22a0*/  FMUL R27, R27, 1.4426950216293334961 ;  /* 0x3fb8aa3b1b1b7820 */ /* 0x000fe20000400000 */
[--C-:B------:R-:W-:Y:S01]  /*22b0*/  FFMA R28, R28, UR8, -R37.reuse ;  /* 0x000000081c1c7c23 */ /* 0x100fe20008000825 */
[--C-:B------:R-:W-:Y:S01]  /*22c0*/  FFMA R29, R29, UR8, -R37.reuse ;  /* 0x000000081d1d7c23 */ /* 0x100fe20008000825 */
[--C-:B------:R-:W-:Y:S01]  /*22d0*/  FFMA R30, R30, UR8, -R37.reuse ;  /* 0x000000081e1e7c23 */ /* 0x100fe20008000825 */
[----:B------:R-:W-:Y:S01]  /*22e0*/  FFMA R32, R32, UR8, -R37 ;  /* 0x0000000820207c23 */ /* 0x000fe20008000825 */
[----:B------:R-:W2:Y:S01]  /*22f0*/  MUFU.EX2 R8, R8 ;  /* 0x0000000800087308 */ /* 0x000ea20000000800 */
[----:B-1----:R-:W-:Y:S01]  /*2300*/  FADD R39, R4, R5 ;  /* 0x0000000504277221 */ /* 0x002fe20000000000 */
[----:B------:R-:W-:Y:S01]  /*2310*/  FMUL R28, R28, 1.4426950216293334961 ;  /* 0x3fb8aa3b1c1c7820 */ /* 0x000fe20000400000 */
[----:B------:R-:W-:Y:S01]  /*2320*/  FMUL R29, R29, 1.4426950216293334961 ;  /* 0x3fb8aa3b1d1d7820 */ /* 0x000fe20000400000 */
[----:B------:R-:W-:Y:S01]  /*2330*/  FMUL R30, R30, 1.4426950216293334961 ;  /* 0x3fb8aa3b1e1e7820 */ /* 0x000fe20000400000 */
[----:B----4-:R-:W-:Y:S01]  /*2340*/  FADD R38, R6, R39 ;  /* 0x0000002706267221 */ /* 0x010fe20000000000 */
[--C-:B------:R-:W-:Y:S01]  /*2350*/  FFMA R31, R31, UR8, -R37.reuse ;  /* 0x000000081f1f7c23 */ /* 0x100fe20008000825 */
[----:B------:R-:W-:Y:S01]  /*2360*/  FMUL R32, R32, 1.4426950216293334961 ;  /* 0x3fb8aa3b20207820 */ /* 0x000fe20000400000 */
[----:B------:R-:W1:Y:S01]  /*2370*/  MUFU.EX2 R11, R11 ;  /* 0x0000000b000b7308 */ /* 0x000e620000000800 */
[----:B0-----:R-:W-:Y:S01]  /*2380*/  FADD R38, R7, R38 ;  /* 0x0000002607267221 */ /* 0x001fe20000000000 */
[--C-:B------:R-:W-:Y:S01]  /*2390*/  FFMA R33, R33, UR8, -R37.reuse ;  /* 0x0000000821217c23 */ /* 0x100fe20008000825 */
[--C-:B------:R-:W-:Y:S01]  /*23a0*/  FFMA R34, R34, UR8, -R37.reuse ;  /* 0x0000000822227c23 */ /* 0x100fe20008000825 */
[----:B------:R-:W-:Y:S01]  /*23b0*/  FFMA R35, R35, UR8, -R37 ;  /* 0x0000000823237c23 */ /* 0x000fe20008000825 */
[----:B------:R-:W-:Y:S01]  /*23c0*/  FADD R39, R9, R38 ;  /* 0x0000002609277221 */ /* 0x000fe20000000000 */
[----:B------:R-:W-:Y:S01]  /*23d0*/  FMUL R31, R31, 1.4426950216293334961 ;  /* 0x3fb8aa3b1f1f7820 */ /* 0x000fe20000400000 */
[----:B------:R-:W-:Y:S01]  /*23e0*/  FMUL R33, R33, 1.4426950216293334961 ;  /* 0x3fb8aa3b21217820 */ /* 0x000fe20000400000 */
[----:B------:R-:W0:Y:S01]  /*23f0*/  MUFU.EX2 R12, R12 ;  /* 0x0000000c000c7308 */ /* 0x000e220000000800 */
[----:B------:R-:W-:Y:S01]  /*2400*/  FADD R39, R10, R39 ;  /* 0x000000270a277221 */ /* 0x000fe20000000000 */
[----:B------:R-:W-:Y:S01]  /*2410*/  FMUL R34, R34, 1.4426950216293334961 ;  /* 0x3fb8aa3b22227820 */ /* 0x000fe20000400000 */
[----:B------:R-:W-:Y:S01]  /*2420*/  FMUL R35, R35, 1.4426950216293334961 ;  /* 0x3fb8aa3b23237820 */ /* 0x000fe20000400000 */
[----:B------:R-:W-:Y:S01]  /*2430*/  F2FP.BF16.F32.PACK_AB R4, R5, R4 ;  /* 0x000000040504723e */ /* 0x000fe200000010ff */
[----:B--2---:R-:W-:Y:S01]  /*2440*/  FADD R38, R8, R39 ;  /* 0x0000002708267221 */ /* 0x004fe20000000000 */
[----:B------:R-:W-:-:S02]  /*2450*/  F2FP.BF16.F32.PACK_AB R5, R7, R6 ;  /* 0x000000060705723e */ /* 0x000fc400000010ff */
[----:B------:R-:W2:Y:S01]  /*2460*/  MUFU.EX2 R13, R13 ;  /* 0x0000000d000d7308 */ /* 0x000ea20000000800 */
[C---:B-1----:R-:W-:Y:S01]  /*2470*/  FADD R39, R11.reuse, R38 ;  /* 0x000000260b277221 */ /* 0x042fe20000000000 */
[----:B------:R-:W-:Y:S02]  /*2480*/  F2FP.BF16.F32.PACK_AB R6, R10, R9 ;  /* 0x000000090a06723e */ /* 0x000fe400000010ff */
[----:B------:R-:W-:-:S04]  /*2490*/  F2FP.BF16.F32.PACK_AB R7, R11, R8 ;  /* 0x000000080b07723e */ /* 0x000fc800000010ff */
[----:B------:R-:W1:Y:S01]  /*24a0*/  MUFU.EX2 R14, R14 ;  /* 0x0000000e000e7308 */ /* 0x000e620000000800 */
[----:B0-----:R-:W-:-:S07]  /*24b0*/  FADD R38, R12, R39 ;  /* 0x000000270c267221 */ /* 0x001fce0000000000 */
[----:B------:R-:W0:Y:S01]  /*24c0*/  MUFU.EX2 R15, R15 ;  /* 0x0000000f000f7308 */ /* 0x000e220000000800 */
[C---:B--2---:R-:W-:Y:S01]  /*24d0*/  FADD R39, R13.reuse, R38 ;  /* 0x000000260d277221 */ /* 0x044fe20000000000 */
[----:B------:R-:W-:-:S06]  /*24e0*/  F2FP.BF16.F32.PACK_AB R8, R13, R12 ;  /* 0x0000000c0d08723e */ /* 0x000fcc00000010ff */
[----:B------:R-:W2:Y:S01]  /*24f0*/  MUFU.EX2 R16, R16 ;  /* 0x0000001000107308 */ /* 0x000ea20000000800 */
[----:B-1----:R-:W-:-:S07]  /*2500*/  FADD R38, R14, R39 ;  /* 0x000000270e267221 */ /* 0x002fce0000000000 */
[----:B------:R-:W1:Y:S01]  /*2510*/  MUFU.EX2 R17, R17 ;  /* 0x0000001100117308 */ /* 0x000e620000000800 */
[C---:B0-----:R-:W-:Y:S01]  /*2520*/  FADD R39, R15.reuse, R38 ;  /* 0x000000260f277221 */ /* 0x041fe20000000000 */
[----:B------:R-:W-:-:S06]  /*2530*/  F2FP.BF16.F32.PACK_AB R9, R15, R14 ;  /* 0x0000000e0f09723e */ /* 0x000fcc00000010ff */
[----:B------:R-:W0:Y:S01]  /*2540*/  MUFU.EX2 R18, R18 ;  /* 0x0000001200127308 */ /* 0x000e220000000800 */
[----:B--2---:R-:W-:-:S07]  /*2550*/  FADD R38, R16, R39 ;  /* 0x0000002710267221 */ /* 0x004fce0000000000 */
[----:B------:R-:W2:Y:S01]  /*2560*/  MUFU.EX2 R19, R19 ;  /* 0x0000001300137308 */ /* 0x000ea20000000800 */
[C---:B-1----:R-:W-:Y:S01]  /*2570*/  FADD R39, R17.reuse, R38 ;  /* 0x0000002611277221 */ /* 0x042fe20000000000 */
[----:B------:R-:W-:-:S06]  /*2580*/  F2FP.BF16.F32.PACK_AB R10, R17, R16 ;  /* 0x00000010110a723e */ /* 0x000fcc00000010ff */
        /* <DEDUP_REMOVED lines=15> */
[----:B------:R-:W-:Y:S01]  /*2680*/  MUFU.EX2 R26, R26 ;  /* 0x0000001a001a7308 */ /* 0x000fe20000000800 */
[----:B0-----:R-:W-:-:S07]  /*2690*/  FADD R40, R24, R39 ;  /* 0x0000002718287221 */ /* 0x001fce0000000000 */
[----:B------:R-:W-:Y:S01]  /*26a0*/  MUFU.EX2 R27, R27 ;  /* 0x0000001b001b7308 */ /* 0x000fe20000000800 */
[C---:B--2---:R-:W-:Y:S01]  /*26b0*/  FADD R39, R25.reuse, R40 ;  /* 0x0000002819277221 */ /* 0x044fe20000000000 */
[----:B------:R-:W-:-:S06]  /*26c0*/  F2FP.BF16.F32.PACK_AB R14, R25, R24 ;  /* 0x00000018190e723e */ /* 0x000fcc00000010ff */
[----:B------:R-:W-:Y:S08]  /*26d0*/  MUFU.EX2 R28, R28 ;  /* 0x0000001c001c7308 */ /* 0x000ff00000000800 */
[----:B------:R-:W0:Y:S08]  /*26e0*/  MUFU.EX2 R29, R29 ;  /* 0x0000001d001d7308 */ /* 0x000e300000000800 */
[----:B------:R-:W1:Y:S08]  /*26f0*/  MUFU.EX2 R30, R30 ;  /* 0x0000001e001e7308 */ /* 0x000e700000000800 */
[----:B------:R2:W-:Y:S01]  /*2700*/  MUFU.EX2 R41, R32 ;  /* 0x0000002000297308 */ /* 0x0005e20000000800 */
[----:B0-----:R-:W-:-:S07]  /*2710*/  F2FP.BF16.F32.PACK_AB R16, R29, R28 ;  /* 0x0000001c1d10723e */ /* 0x001fce00000010ff */
[----:B------:R-:W0:Y:S01]  /*2720*/  MUFU.EX2 R31, R31 ;  /* 0x0000001f001f7308 */ /* 0x000e220000000800 */
[----:B--2---:R-:W-:-:S04]  /*2730*/  FADD R32, R26, R39 ;  /* 0x000000271a207221 */ /* 0x004fc80000000000 */
[----:B------:R-:W-:-:S03]  /*2740*/  FADD R91, R27, R32 ;  /* 0x000000201b5b7221 */ /* 0x000fc60000000000 */
[----:B------:R-:W2:Y:S01]  /*2750*/  MUFU.EX2 R38, R33 ;  /* 0x0000002100267308 */ /* 0x000ea20000000800 */
[----:B------:R-:W-:-:S04]  /*2760*/  FADD R32, R28, R91 ;  /* 0x0000005b1c207221 */ /* 0x000fc80000000000 */
[----:B------:R-:W-:-:S03]  /*2770*/  FADD R15, R29, R32 ;  /* 0x000000201d0f7221 */ /* 0x000fc60000000000 */
[----:B------:R-:W-:Y:S01]  /*2780*/  MUFU.EX2 R40, R34 ;  /* 0x0000002200287308 */ /* 0x000fe20000000800 */
[----:B-1----:R-:W-:Y:S01]  /*2790*/  FADD R18, R30, R15 ;  /* 0x0000000f1e127221 */ /* 0x002fe20000000000 */
[----:B------:R-:W-:Y:S02]  /*27a0*/  F2FP.BF16.F32.PACK_AB R15, R27, R26 ;  /* 0x0000001a1b0f723e */ /* 0x000fe400000010ff */
[C---:B0-----:R-:W-:Y:S01]  /*27b0*/  F2FP.BF16.F32.PACK_AB R17, R31.reuse, R30 ;  /* 0x0000001e1f11723e */ /* 0x041fe200000010ff */
[----:B------:R-:W-:-:S03]  /*27c0*/  FADD R20, R31, R18 ;  /* 0x000000121f147221 */ /* 0x000fc60000000000 */
[----:B------:R-:W0:Y:S01]  /*27d0*/  MUFU.EX2 R39, R35 ;  /* 0x0000002300277308 */ /* 0x000e220000000800 */
[----:B--2---:R-:W-:Y:S02]  /*27e0*/  F2FP.BF16.F32.PACK_AB R18, R38, R41 ;  /* 0x000000292612723e */ /* 0x004fe400000010ff */
[----:B0-----:R-:W-:Y:S01]  /*27f0*/  F2FP.BF16.F32.PACK_AB R19, R39, R40 ;  /* 0x000000282713723e */ /* 0x001fe200000010ff */
[----:B---3--:R-:W-:Y:S06]  /*2800*/  @!P2 BRA `(.L_x_9) ;  /* 0x000000000004a947 */ /* 0x008fec0003800000 */
[----:B------:R0:W-:Y:S02]  /*2810*/  STTM.x16 tmem[UR16+0x40], R4 ;  /* 0x00004004000079ed */ /* 0x0001e40008240010 */
.L_x_9:
[----:B-----5:R1:W-:Y:S01]  /*2820*/  STS.U16 [R36+UR14+0x2000], R89 ;  /* 0x0020005924007988 */ /* 0x0203e2000800040e */
[----:B0-----:R-:W-:Y:S01]  /*2830*/  FADD R4, -R37, -INF ;  /* 0xff80000025047421 */ /* 0x001fe20000000100 */
[----:B------:R-:W-:Y:S01]  /*2840*/  FADD R41, R41, R20 ;  /* 0x0000001429297221 */ /* 0x000fe20000000000 */
[----:B------:R-:W-:Y:S01]  /*2850*/  UIADD3 UR19, UPT, UPT, UR19, -0x20, URZ ;  /* 0xffffffe013137890 */ /* 0x000fe2000fffe0ff */
[----:B------:R1:W-:Y:S01]  /*2860*/  STS.U16 [R36+UR14+0x2200], R85 ;  /* 0x0022005524007988 */ /* 0x0003e2000800040e */
[----:B------:R-:W-:-:S03]  /*2870*/  FMUL R74, R4, 1.4426950216293334961 ;  /* 0x3fb8aa3b044a7820 */ /* 0x000fc60000400000 */
[----:B------:R1:W-:Y:S03]  /*2880*/  STS.U16 [R36+UR14+0x2400], R77 ;  /* 0x0024004d24007988 */ /* 0x0003e6000800040e */
[----:B------:R-:W0:Y:S01]  /*2890*/  MUFU.EX2 R74, R74 ;  /* 0x0000004a004a7308 */ /* 0x000e220000000800 */
[----:B------:R1:W-:Y:S04]  /*28a0*/  STS.U16 [R36+UR14+0x2600], R75 ;  /* 0x0026004b24007988 */ /* 0x0003e8000800040e */
[----:B------:R1:W-:Y:S04]  /*28b0*/  STS.U16 [R2+UR14+0x2100], R87 ;  /* 0x0021005702007988 */ /* 0x0003e8000800040e */
[----:B------:R1:W-:Y:S04]  /*28c0*/  STS.U16 [R2+UR14+0x2300], R83 ;  /* 0x0023005302007988 */ /* 0x0003e8000800040e */
[----:B------:R1:W-:Y:S04]  /*28d0*/  STS.U16 [R2+UR14+0x2500], R79 ;  /* 0x0025004f02007988 */ /* 0x0003e8000800040e */
[----:B------:R1:W-:Y:S01]  /*28e0*/  STS.U16 [R2+UR14+0x2700], R81 ;  /* 0x0027005102007988 */ /* 0x0003e2000800040e */
[----:B------:R-:W2:Y:S02]  /*28f0*/  FENCE.VIEW.ASYNC.T ;  /* 0x00000000000073c6 */ /* 0x000ea40000000200 */
[----:B--2---:R-:W-:Y:S06]  /*2900*/  BAR.SYNC.DEFER_BLOCKING 0x0 ;  /* 0x0000000000007b1d */ /* 0x004fec0000010000 */
[----:B------:R-:W2:Y:S01]  /*2910*/  LDTM.x32 R4, tmem[UR16] ;  /* 0x00000010000479ee */ /* 0x000ea200082c0000 */
[----:B------:R-:W-:Y:S01]  /*2920*/  NOP ;  /* 0x0000000000007918 */ /* 0x000fe20000000000 */
[----:B01----:R-:W-:Y:S05]  /*2930*/  @!P2 BRA `(.L_x_10) ;  /* 0x000000000084a947 */ /* 0x003fea0003800000 */
[C---:B--2---:R-:W-:Y:S01]  /*2940*/  FMUL R4, R74.reuse, R4 ;  /* 0x000000044a047220 */ /* 0x044fe20000400000 */
[C---:B------:R-:W-:Y:S01]  /*2950*/  FMUL R5, R74.reuse, R5 ;  /* 0x000000054a057220 */ /* 0x040fe20000400000 */
        /* <DEDUP_REMOVED lines=29> */
[----:B------:R-:W-:-:S04]  /*2b30*/  FMUL R35, R74, R35 ;  /* 0x000000234a237220 */ /* 0x000fc80000400000 */
[----:B------:R0:W-:Y:S03]  /*2b40*/  STTM.x32 tmem[UR16], R4 ;  /* 0x00000004000079ed */ /* 0x0001e600082c0010 */
.L_x_10:
[----:B--2---:R-:W1:Y:S02]  /*2b50*/  FENCE.VIEW.ASYNC.T ;  /* 0x00000000000073c6 */ /* 0x004e640000000200 */
[----:B-1----:R-:W-:Y:S01]  /*2b60*/  BAR.SYNC.DEFER_BLOCKING 0x0 ;  /* 0x0000000000007b1d */ /* 0x002fe20000010000 */
[----:B------:R-:W-:Y:S01]  /*2b70*/  FADD R41, R38, R41 ;  /* 0x0000002926297221 */ /* 0x000fe20000000000 */
[----:B------:R-:W-:Y:S02]  /*2b80*/  UISETP.GE.AND UP1, UPT, UR19, 0x1, UPT ;  /* 0x000000011300788c */ /* 0x000fe4000bf26270 */
[----:B------:R-:W-:Y:S01]  /*2b90*/  UIADD3 UR20, UPT, UPT, UR15, 0x40, URZ ;  /* 0x000000400f147890 */ /* 0x000fe2000fffe0ff */
[----:B------:R-:W-:-:S04]  /*2ba0*/  FADD R40, R40, R41 ;  /* 0x0000002928287221 */ /* 0x000fc80000000000 */
[----:B------:R-:W-:-:S04]  /*2bb0*/  FADD R39, R39, R40 ;  /* 0x0000002827277221 */ /* 0x000fc80000000000 */
[----:B------:R-:W-:Y:S01]  /*2bc0*/  FADD R39, R74, R39 ;  /* 0x000000274a277221 */ /* 0x000fe20000000000 */
[----:B------:R1:W-:Y:S06]  /*2bd0*/  MEMBAR.ALL.CTA ;  /* 0x0000000000007992 */ /* 0x0003ec0000008000 */
[----:B-1----:R-:W1:Y:S02]  /*2be0*/  FENCE.VIEW.ASYNC.S ;  /* 0x00000000000073c6 */ /* 0x002e640000000000 */
[----:B-1----:R-:W-:Y:S06]  /*2bf0*/  BAR.SYNC.DEFER_BLOCKING 0x0 ;  /* 0x0000000000007b1d */ /* 0x002fec0000010000 */
[----:B------:R-:W-:Y:S05]  /*2c00*/  @!P3 BRA `(.L_x_11) ;  /* 0x00000000004cb947 */ /* 0x000fea0003800000 */
[----:B------:R-:W-:Y:S02]  /*2c10*/  UIADD3 UR4, UPT, UPT, UR14, 0x2000, URZ ;  /* 0x000020000e047890 */ /* 0x000fe4000fffe0ff */
[----:B------:R-:W-:Y:S02]  /*2c20*/  UIADD3 UR8, UPT, UPT, UR15, 0x48, URZ ;  /* 0x000000480f087890 */ /* 0x000fe4000fffe0ff */
[----:B------:R-:W-:Y:S01]  /*2c30*/  USHF.R.U32.HI UR4, URZ, 0x4, UR4 ;  /* 0x00000004ff047899 */ /* 0x000fe20008011604 */
[----:B------:R-:W-:Y:S01]  /*2c40*/  UMOV UR12, 0x0 ;  /* 0x00000000000c7882 */ /* 0x000fe20000000000 */
[----:B------:R-:W-:Y:S02]  /*2c50*/  UMOV UR13, 0x8080490 ;  /* 0x08080490000d7882 */ /* 0x000fe40000000000 */
[----:B------:R-:W-:Y:S01]  /*2c60*/  USGXT.U32 UR6, UR4, 0xe ;  /* 0x0000000e0406789a */ /* 0x000fe20008000000 */
[----:B------:R-:W-:Y:S02]  /*2c70*/  UMOV UR5, URZ ;  /* 0x000000ff00057c82 */ /* 0x000fe40008000000 */
[----:B------:R-:W-:Y:S01]  /*2c80*/  UMOV UR4, URZ ;  /* 0x000000ff00047c82 */ /* 0x000fe20008000000 */
[----:B------:R-:W-:Y:S01]  /*2c90*/  UIADD3 UR22, UP2, UPT, UR6, 0x2, URZ ;  /* 0x0000000206167890 */ /* 0x000fe2000ff5e0ff */
[----:B------:R-:W-:Y:S01]  /*2ca0*/  UMOV UR7, 0x80004020 ;  /* 0x8000402000077882 */ /* 0x000fe20000000000 */
[----:B------:R-:W-:-:S02]  /*2cb0*/  UMOV UR26, 0x0 ;  /* 0x00000000001a7882 */ /* 0x000fc40000000000 */
[----:B------:R-:W-:Y:S01]  /*2cc0*/  UIADD3.X UR23, UPT, UPT, UR4, -0x7fffbfe0, URZ, UP2, !UPT ;  /* 0x8000402004177890 */ /* 0x000fe200097fe4ff */
[----:B------:R1:W-:Y:S01]  /*2cd0*/  UTCHMMA tmem[UR20], gdesc[UR6], tmem[UR15], tmem[UR12], idesc[UR13], UPT ;  /* 0x00ff0c06140079ea */ /* 0x0003e2000b80000f */
[----:B------:R-:W-:Y:S01]  /*2ce0*/  UMOV UR27, 0x8080490 ;  /* 0x08080490001b7882 */ /* 0x000fe20000000000 */
[----:B------:R-:W-:Y:S02]  /*2cf0*/  UMOV UR4, UR17 ;  /* 0x0000001100047c82 */ /* 0x000fe40008000000 */
[----:B------:R-:W-:-:S04]  /*2d00*/  UMOV UR4, UR4 ;  /* 0x0000000400047c82 */ /* 0x000fc80008000000 */
[----:B------:R1:W-:Y:S01]  /*2d10*/  UTCHMMA tmem[UR8], gdesc[UR22], tmem[UR15], tmem[UR26], idesc[UR27], UPT ;  /* 0x00ff1a16080079ea */ /* 0x0003e2000b80000f */
[----:B------:R1:W-:Y:S01]  /*2d20*/  UTCBAR [UR4], URZ ;  /* 0x000000ff040073e9 */ /* 0x0003e200080000ff */
[----:B------:R-:W-:Y:S01]  /*2d30*/  NOP ;  /* 0x0000000000007918 */ /* 0x000fe20000000000 */
.L_x_11:
[----:B------:R-:W-:Y:S01]  /*2d40*/  FSEL R37, R37, -INF , P2 ;  /* 0xff80000025257808 */ /* 0x000fe20001000000 */
[----:B-1----:R-:W-:Y:S01]  /*2d50*/  UMOV UR8, URZ ;  /* 0x000000ff00087c82 */ /* 0x002fe20008000000 */
[----:B------:R-:W-:Y:S01]  /*2d60*/  FSEL R38, R39, 1, P2 ;  /* 0x3f80000027267808 */ /* 0x000fe20001000000 */
[----:B------:R-:W-:Y:S06]  /*2d70*/  BRA.U !UP1, `(.L_x_12) ;  /* 0x0000001509e87547 */ /* 0x000fec000b800000 */
[----:B------:R-:W-:Y:S01]  /*2d80*/  USHF.R.U32.HI UR7, URZ, 0x4, UR14 ;  /* 0x00000004ff077899 */ /* 0x000fe2000801160e */
[----:B------:R-:W-:Y:S01]  /*2d90*/  SHF.L.U32 R40, R3, 0x5, RZ ;  /* 0x0000000503287819 */ /* 0x000fe200000006ff */
[----:B------:R-:W-:Y:S01]  /*2da0*/  UIADD3 UR4, UPT, UPT, UR14, 0x3000, URZ ;  /* 0x000030000e047890 */ /* 0x000fe2000fffe0ff */
[----:B------:R-:W-:Y:S01]  /*2db0*/  HFMA2 R41, -RZ, RZ, 0, 0 ;  /* 0x00000000ff297431 */ /* 0x000fe200000001ff */
[----:B------:R-:W-:Y:S01]  /*2dc0*/  USHF.L.U32 UR21, UR9, 0x5, URZ ;  /* 0x0000000509157899 */ /* 0x000fe200080006ff */
[----:B------:R-:W-:Y:S01]  /*2dd0*/  MOV R92, R37 ;  /* 0x00000025005c7202 */ /* 0x000fe20000000f00 */
[----:B------:R-:W-:Y:S01]  /*2de0*/  USHF.R.U32.HI UR10, URZ, 0x4, UR10 ;  /* 0x00000004ff0a7899 */ /* 0x000fe2000801160a */
[----:B------:R-:W-:Y:S01]  /*2df0*/  MOV R39, R40 ;  /* 0x0000002800277202 */ /* 0x000fe20000000f00 */
[----:B------:R-:W-:Y:S02]  /*2e00*/  USGXT.U32 UR7, UR7, 0xe ;  /* 0x0000000e0707789a */ /* 0x000fe40008000000 */
[----:B------:R-:W-:Y:S01]  /*2e10*/  USHF.R.U32.HI UR6, URZ, 0x4, UR4 ;  /* 0x00000004ff067899 */ /* 0x000fe20008011604 */
[----:B------:R-:W-:Y:S01]  /*2e20*/  MOV R3, UR21 ;  /* 0x0000001500037c02 */ /* 0x000fe20008000f00 */
[----:B------:R-:W-:-:S02]  /*2e30*/  USGXT.U32 UR4, UR10, 0xe ;  /* 0x0000000e0a04789a */ /* 0x000fc40008000000 */
[----:B------:R-:W-:Y:S02]  /*2e40*/  UIADD3 UR34, UP2, UPT, UR7, 0x1000080, URZ ;  /* 0x0100008007227890 */ /* 0x000fe4000ff5e0ff */
[----:B------:R-:W-:Y:S01]  /*2e50*/  USGXT.U32 UR6, UR6, 0xe ;  /* 0x0000000e0606789a */ /* 0x000fe20008000000 */
[----:B------:R-:W-:Y:S01]  /*2e60*/  UMOV UR5, URZ ;  /* 0x000000ff00057c82 */ /* 0x000fe20008000000 */
[----:B------:R-:W-:Y:S01]  /*2e70*/  UMOV UR22, 0xfffffffe ;  /* 0xfffffffe00167882 */ /* 0x000fe20000000000 */
[----:B------:R-:W-:Y:S01]  /*2e80*/  UMOV UR23, 0x7fffbfdf ;  /* 0x7fffbfdf00177882 */ /* 0x000fe20000000000 */
[----:B------:R-:W-:Y:S02]  /*2e90*/  ULOP3.LUT UR33, UR7, 0x1000000, URZ, 0xfc, !UPT ;  /* 0x0100000007217892 */ /* 0x000fe4000f8efcff */
[----:B------:R-:W-:Y:S01]  /*2ea0*/  UIADD3.64 UR36, UPT, UPT, UR4, -UR22, URZ ;  /* 0x8000001604247297 */ /* 0x000fe2000fffe0ff */
[----:B------:R-:W-:Y:S01]  /*2eb0*/  UMOV UR7, URZ ;  /* 0x000000ff00077c82 */ /* 0x000fe20008000000 */
[----:B------:R-:W-:Y:S01]  /*2ec0*/  UISETP.NE.U32.AND UP1, UPT, UR24, URZ, UPT ;  /* 0x000000ff1800728c */ /* 0x000fe2000bf25070 */
[----:B------:R-:W1:Y:S01]  /*2ed0*/  LDCU UR40, c[0x0][0x3a8] ;  /* 0x00007500ff2877ac */ /* 0x000e620008000800 */
[----:B------:R-:W-:-:S02]  /*2ee0*/  UIADD3.X UR35, UPT, UPT, UR5, 0x40004040, URZ, UP2, !UPT ;  /* 0x4000404005237890 */ /* 0x000fc400097fe4ff */
[----:B------:R-:W-:Y:S01]  /*2ef0*/  UIADD3.64 UR22, UPT, UPT, UR6, -UR22, URZ ;  /* 0x8000001606167297 */ /* 0x000fe2000fffe0ff */
[----:B------:R-:W-:Y:S01]  /*2f00*/  UMOV UR32, 0x1 ;  /* 0x0000000100207882 */ /* 0x000fe20000000000 */
[----:B------:R-:W-:Y:S01]  /*2f10*/  UMOV UR9, URZ ;  /* 0x000000ff00097c82 */ /* 0x000fe20008000000 */
[----:B------:R-:W-:-:S09]  /*2f20*/  UMOV UR10, URZ ;  /* 0x000000ff000a7c82 */ /* 0x000fd20008000000 */
.L_x_17:
[----:B01----:R-:W-:-:S04]  /*2f30*/  IMAD.WIDE R4, R39, 0x2, R72 ;  /* 0x0000000227047825 */ /* 0x003fc800078e0248 */
[C---:B------:R-:W-:Y:S02]  /*2f40*/  IMAD.WIDE R8, R39.reuse, 0x2, R68 ;  /* 0x0000000227087825 */ /* 0x040fe400078e0244 */
[----:B------:R-:W2:Y:S02]  /*2f50*/  LDG.E.U16 R5, desc[UR30][R4.64] ;  /* 0x0000001e04057981 */ /* 0x000ea4000c1e1500 */
[C---:B------:R-:W-:Y:S02]  /*2f60*/  IMAD.WIDE R12, R39.reuse, 0x2, R64 ;  /* 0x00000002270c7825 */ /* 0x040fe400078e0240 */
[----:B------:R-:W3:Y:S02]  /*2f70*/  LDG.E.U16 R9, desc[UR30][R8.64] ;  /* 0x0000001e08097981 */ /* 0x000ee4000c1e1500 */
[C---:B------:R-:W-:Y:S02]  /*2f80*/  IMAD.WIDE R16, R39.reuse, 0x2, R60 ;  /* 0x0000000227107825 */ /* 0x040fe400078e023c */
[----:B------:R-:W4:Y:S02]  /*2f90*/  LDG.E.U16 R13, desc[UR30][R12.64] ;  /* 0x0000001e0c0d7981 */ /* 0x000f24000c1e1500 */
[----:B------:R-:W-:-:S02]  /*2fa0*/  IMAD.WIDE R6, R39, 0x2, R70 ;  /* 0x0000000227067825 */ /* 0x000fc400078e0246 */
[----:B------:R-:W5:Y:S02]  /*2fb0*/  LDG.E.U16 R17, desc[UR30][R16.64] ;  /* 0x0000001e10117981 */ /* 0x000f64000c1e1500 */
[C---:B------:R-:W-:Y:S02]  /*2fc0*/  IMAD.WIDE R10, R39.reuse, 0x2, R66 ;  /* 0x00000002270a7825 */ /* 0x040fe400078e0242 */
[----:B------:R-:W5:Y:S02]  /*2fd0*/  LDG.E.U16 R7, desc[UR30][R6.64] ;  /* 0x0000001e06077981 */ /* 0x000f64000c1e1500 */
[C---:B------:R-:W-:Y:S02]  /*2fe0*/  IMAD.WIDE R14, R39.reuse, 0x2, R62 ;  /* 0x00000002270e7825 */ /* 0x040fe400078e023e */
[----:B------:R-:W5:Y:S02]  /*2ff0*/  LDG.E.U16 R11, desc[UR30][R10.64] ;  /* 0x0000001e0a0b7981 */ /* 0x000f64000c1e1500 */
[----:B------:R-:W-:-:S02]  /*3000*/  IMAD.WIDE R18, R39, 0x2, R58 ;  /* 0x0000000227127825 */ /* 0x000fc400078e023a */
[----:B------:R-:W5:Y:S04]  /*3010*/  LDG.E.U16 R15, desc[UR30][R14.64] ;  /* 0x0000001e0e0f7981 */ /* 0x000f68000c1e1500 */
[----:B------:R-:W5:Y:S01]  /*3020*/  LDG.E.U16 R19, desc[UR30][R18.64] ;  /* 0x0000001e12137981 */ /* 0x000f62000c1e1500 */
[----:B------:R-:W-:Y:S02]  /*3030*/  UMOV UR12, 0x1 ;  /* 0x00000001000c7882 */ /* 0x000fe40000000000 */
[----:B------:R-:W-:-:S04]  /*3040*/  @!UP0 UIADD3 UR12, UPT, UPT, -UR12, 0x100000, URZ ;  /* 0x001000000c0c8890 */ /* 0x000fc8000fffe1ff */
[----:B------:R-:W-:Y:S02]  /*3050*/  @!UP0 USHF.L.U32 UR13, UR12, 0xb, URZ ;  /* 0x0000000b0c0d8899 */ /* 0x000fe400080006ff */
[----:B------:R-:W-:Y:S01]  /*3060*/  @!UP0 USHF.L.U32 UR12, UR12, 0x1, URZ ;  /* 0x000000010c0c8899 */ /* 0x000fe200080006ff */
[----:B------:R-:W-:Y:S01]  /*3070*/  VOTEU.ALL UP2, P1 ;  /* 0x0000000000ff7886 */ /* 0x000fe20000840000 */
[----:B--2---:R0:W-:Y:S04]  /*3080*/  STS.U16 [R36+UR14+0x2800], R5 ;  /* 0x0028000524007988 */ /* 0x0041e8000800040e */
[----:B---3--:R0:W-:Y:S04]  /*3090*/  STS.U16 [R36+UR14+0x2a00], R9 ;  /* 0x002a000924007988 */ /* 0x0081e8000800040e */
[----:B----4-:R0:W-:Y:S04]  /*30a0*/  STS.U16 [R36+UR14+0x2c00], R13 ;  /* 0x002c000d24007988 */ /* 0x0101e8000800040e */
[----:B-----5:R0:W-:Y:S04]  /*30b0*/  STS.U16 [R36+UR14+0x2e00], R17 ;  /* 0x002e001124007988 */ /* 0x0201e8000800040e */
[----:B------:R0:W-:Y:S04]  /*30c0*/  STS.U16 [R2+UR14+0x2900], R7 ;  /* 0x0029000702007988 */ /* 0x0001e8000800040e */
[----:B------:R0:W-:Y:S04]  /*30d0*/  STS.U16 [R2+UR14+0x2b00], R11 ;  /* 0x002b000b02007988 */ /* 0x0001e8000800040e */
[----:B------:R0:W-:Y:S04]  /*30e0*/  STS.U16 [R2+UR14+0x2d00], R15 ;  /* 0x002d000f02007988 */ /* 0x0001e8000800040e */
[----:B------:R0:W-:Y:S01]  /*30f0*/  STS.U16 [R2+UR14+0x2f00], R19 ;  /* 0x002f001302007988 */ /* 0x0001e2000800040e */
[----:B------:R2:W-:Y:S06]  /*3100*/  MEMBAR.ALL.CTA ;  /* 0x0000000000007992 */ /* 0x0005ec0000008000 */
[----:B--2---:R-:W-:Y:S04]  /*3110*/  FENCE.VIEW.ASYNC.S ;  /* 0x00000000000073c6 */ /* 0x004fe80000000000 */
[----:B------:R-:W2:Y:S02]  /*3120*/  FENCE.VIEW.ASYNC.S ;  /* 0x00000000000073c6 */ /* 0x000ea40000000000 */
[----:B--2---:R0:W2:Y:S02]  /*3130*/  @!UP2 SYNCS.EXCH.64 URZ, [UR14+0x3810], UR12 ;  /* 0x0038100c0effa5b2 */ /* 0x0040a40008000100 */
[----:B--2---:R-:W-:Y:S06]  /*3140*/  BAR.SYNC.DEFER_BLOCKING 0x0 ;  /* 0x0000000000007b1d */ /* 0x004fec0000010000 */
[----:B0-----:R-:W-:Y:S05]  /*3150*/  BRA.U UP1, `(.L_x_13) ;  /* 0x00000001013c7547 */ /* 0x001fea000b800000 */
[----:B------:R-:W-:Y:S01]  /*3160*/  UIADD3 UR12, UPT, UPT, UR14, 0x3810, URZ ;  /* 0x000038100e0c7890 */ /* 0x000fe2000fffe0ff */
[----:B------:R-:W-:Y:S01]  /*3170*/  UMOV UR26, UR33 ;  /* 0x00000021001a7c82 */ /* 0x000fe20008000000 */
[----:B------:R-:W-:Y:S01]  /*3180*/  UMOV UR27, 0x40004040 ;  /* 0x40004040001b7882 */ /* 0x000fe20000000000 */
[----:B------:R-:W-:Y:S01]  /*3190*/  UMOV UR24, UR4 ;  /* 0x0000000400187c82 */ /* 0x000fe20008000000 */
[----:B------:R-:W-:Y:S01]  /*31a0*/  UMOV UR25, 0x80004020 ;  /* 0x8000402000197882 */ /* 0x000fe20000000000 */
[----:B------:R-:W-:Y:S01]  /*31b0*/  UMOV UR28, 0x0 ;  /* 0x00000000001c7882 */ /* 0x000fe20000000000 */
[----:B------:R-:W-:Y:S01]  /*31c0*/  UMOV UR29, 0x8088490 ;  /* 0x08088490001d7882 */ /* 0x000fe20000000000 */
[----:B------:R-:W-:Y:S01]  /*31d0*/  UMOV UR13, URZ ;  /* 0x000000ff000d7c82 */ /* 0x000fe20008000000 */
[----:B------:R-:W-:Y:S01]  /*31e0*/  UMOV UR38, 0x0 ;  /* 0x0000000000267882 */ /* 0x000fe20000000000 */
[----:B------:R-:W-:Y:S01]  /*31f0*/  UMOV UR39, 0x8088490 ;  /* 0x0808849000277882 */ /* 0x000fe20000000000 */
[----:B------:R0:W-:Y:S01]  /*3200*/  UTCHMMA gdesc[UR26], gdesc[UR24], tmem[UR18], tmem[UR28], idesc[UR29], !UPT ;  /* 0x00ff1c181a0075ea */ /* 0x0001e2000f800012 */
[----:B------:R-:W-:Y:S01]  /*3210*/  UMOV UR12, UR12 ;  /* 0x0000000c000c7c82 */ /* 0x000fe20008000000 */
[----:B------:R0:W-:Y:S01]  /*3220*/  UTCHMMA gdesc[UR34], gdesc[UR36], tmem[UR18], tmem[UR38], idesc[UR39], UPT ;  /* 0x00ff2624220075ea */ /* 0x0001e2000b800012 */
[----:B------:R0:W-:Y:S01]  /*3230*/  UTCBAR [UR12], URZ ;  /* 0x000000ff0c0073e9 */ /* 0x0001e200080000ff */
[----:B------:R-:W-:-:S02]  /*3240*/  NOP ;  /* 0x0000000000007918 */ /* 0x000fc40000000000 */
.L_x_13:
[----:B------:R-:W2:Y:S02]  /*3250*/  SYNCS.PHASECHK.TRANS64.TRYWAIT P2, [UR14+0x3810], RZ ;  /* 0x003810ffff0075a7 */ /* 0x000ea4000804110e */
[----:B--2---:R-:W-:Y:S05]  /*3260*/  @!P2 BRA `(.L_x_14) ;  /* 0x0000002800aca947 */ /* 0x004fea0003800000 */
.L_x_23:
[----:B------:R-:W-:Y:S01]  /*3270*/  BAR.SYNC.DEFER_BLOCKING 0x0 ;  /* 0x0000000000007b1d */ /* 0x000fe20000010000 */
[----:B------:R-:W-:Y:S01]  /*3280*/  SHF.L.U32 R77, R41, 0x1f, RZ ;  /* 0x0000001f294d7819 */ /* 0x000fe200000006ff */
[----:B------:R-:W-:-:S04]  /*3290*/  IMAD.WIDE R86, R3, 0x2, R52 ;  /* 0x0000000203567825 */ /* 0x000fc800078e0234 */
[----:B------:R-:W-:Y:S01]  /*32a0*/  IMAD.WIDE R84, R3, 0x2, R48 ;  /* 0x0000000203547825 */ /* 0x000fe200078e0230 */
[----:B------:R-:W2:Y:S01]  /*32b0*/  LDTM.x32 R4, tmem[UR16+0x20] ;  /* 0x00002010000479ee */ /* 0x000ea200082c0000 */
[----:B------:R-:W2:Y:S01]  /*32c0*/  @!P1 SYNCS.CCTL.IV [UR14+0x3810] ;  /* 0x00381000ff0099b1 */ /* 0x000ea2000800000e */
[----:B------:R-:W-:Y:S01]  /*32d0*/  NOP ;  /* 0x0000000000007918 */ /* 0x000fe20000000000 */
[----:B--2---:R-:W2:Y:S01]  /*32e0*/  SYNCS.PHASECHK.TRANS64.TRYWAIT P2, [UR17], R77 ;  /* 0x0000004dff0075a7 */ /* 0x004ea20008041111 */
[----:B-1----:R-:W-:Y:S01]  /*32f0*/  FMUL R37, R4, UR40 ;  /* 0x0000002804257c20 */ /* 0x002fe20008400000 */
[----:B------:R-:W-:Y:S01]  /*3300*/  FMUL R74, R5, UR40 ;  /* 0x00000028054a7c20 */ /* 0x000fe20008400000 */
[----:B------:R-:W-:Y:S01]  /*3310*/  FMUL R41, R6, UR40 ;  /* 0x0000002806297c20 */ /* 0x000fe20008400000 */
[----:B------:R-:W-:Y:S01]  /*3320*/  FMUL R75, R7, UR40 ;  /* 0x00000028074b7c20 */ /* 0x000fe20008400000 */
[----:B------:R-:W-:Y:S01]  /*3330*/  FMUL R76, R8, UR40 ;  /* 0x00000028084c7c20 */ /* 0x000fe20008400000 */
[----:B------:R-:W-:-:S02]  /*3340*/  FMUL R78, R10, UR40 ;  /* 0x000000280a4e7c20 */ /* 0x000fc40008400000 */
[----:B------:R-:W-:Y:S01]  /*3350*/  FMNMX3 R41, R37, R74, R41, !PT ;  /* 0x0000004a25297276 */ /* 0x000fe20007800029 */
[----:B------:R-:W-:-:S03]  /*3360*/  FMUL R37, R9, UR40 ;  /* 0x0000002809257c20 */ /* 0x000fc60008400000 */
[----:B------:R-:W-:Y:S01]  /*3370*/  FMNMX3 R41, R41, R75, R76, !PT ;  /* 0x0000004b29297276 */ /* 0x000fe2000780004c */
[----:B------:R-:W-:-:S03]  /*3380*/  IMAD.WIDE R74, R3, 0x2, R56 ;  /* 0x00000002034a7825 */ /* 0x000fc600078e0238 */
[----:B------:R-:W-:Y:S01]  /*3390*/  FMNMX3 R37, R41, R37, R78, !PT ;  /* 0x0000002529257276 */ /* 0x000fe2000780004e */
[----:B--2---:R-:W-:Y:S06]  /*33a0*/  @!P2 BRA `(.L_x_15) ;  /* 0x000000280068a947 */ /* 0x004fec0003800000 */
.L_x_24:
[C---:B------:R-:W-:Y:S01]  /*33b0*/  IMAD.WIDE R80, R3.reuse, 0x2, R44 ;  /* 0x0000000203507825 */ /* 0x040fe200078e022c */
[----:B------:R1:W2:Y:S03]  /*33c0*/  LDG.E.U16 R90, desc[UR30][R74.64] ;  /* 0x0000001e4a5a7981 */ /* 0x0002a6000c1e1500 */
[C---:B------:R-:W-:Y:S01]  /*33d0*/  IMAD.WIDE R82, R3.reuse, 0x2, R54 ;  /* 0x0000000203527825 */ /* 0x040fe200078e0236 */
[----:B------:R-:W3:Y:S03]  /*33e0*/  LDG.E.U16 R86, desc[UR30][R86.64] ;  /* 0x0000001e56567981 */ /* 0x000ee6000c1e1500 */
[C---:B------:R-:W-:Y:S01]  /*33f0*/  IMAD.WIDE R78, R3.reuse, 0x2, R50 ;  /* 0x00000002034e7825 */ /* 0x040fe200078e0232 */
[----:B------:R4:W5:Y:S03]  /*3400*/  LDG.E.U16 R91, desc[UR30][R84.64] ;  /* 0x0000001e545b7981 */ /* 0x000966000c1e1500 */
[C---:B------:R-:W-:Y:S01]  /*3410*/  IMAD.WIDE R76, R3.reuse, 0x2, R46 ;  /* 0x00000002034c7825 */ /* 0x040fe200078e022e */
[----:B------:R-:W5:Y:S03]  /*3420*/  LDG.E.U16 R81, desc[UR30][R80.64] ;  /* 0x0000001e50517981 */ /* 0x000f66000c1e1500 */
[----:B-1----:R-:W-:Y:S01]  /*3430*/  IMAD.WIDE R74, R3, 0x2, R42 ;  /* 0x00000002034a7825 */ /* 0x002fe200078e022a */
[----:B------:R-:W5:Y:S04]  /*3440*/  LDG.E.U16 R88, desc[UR30][R82.64] ;  /* 0x0000001e52587981 */ /* 0x000f68000c1e1500 */
[----:B------:R1:W5:Y:S04]  /*3450*/  LDG.E.U16 R93, desc[UR30][R78.64] ;  /* 0x0000001e4e5d7981 */ /* 0x000368000c1e1500 */
[----:B------:R0:W5:Y:S01]  /*3460*/  LDG.E.U16 R89, desc[UR30][R76.64] ;  /* 0x0000001e4c597981 */ /* 0x000162000c1e1500 */
[----:B------:R-:W-:Y:S01]  /*3470*/  FMUL R41, R11, UR40 ;  /* 0x000000280b297c20 */ /* 0x000fe20008400000 */
[----:B----4-:R-:W-:-:S02]  /*3480*/  FMUL R84, R12, UR40 ;  /* 0x000000280c547c20 */ /* 0x010fc40008400000 */
[----:B------:R4:W5:Y:S01]  /*3490*/  LDG.E.U16 R87, desc[UR30][R74.64] ;  /* 0x0000001e4a577981 */ /* 0x000962000c1e1500 */
[----:B------:R-:W-:Y:S01]  /*34a0*/  ULEA UR17, UR32, UR14, 0x3 ;  /* 0x0000000e20117291 */ /* 0x000fe2000f8e18ff */
[----:B-1----:R-:W-:Y:S01]  /*34b0*/  FMUL R78, R16, UR40 ;  /* 0x00000028104e7c20 */ /* 0x002fe20008400000 */
[----:B------:R-:W-:Y:S01]  /*34c0*/  FMNMX3 R41, R37, R41, R84, !PT ;  /* 0x0000002925297276 */ /* 0x000fe20007800054 */
[----:B------:R-:W-:Y:S01]  /*34d0*/  FMUL R37, R13, UR40 ;  /* 0x000000280d257c20 */ /* 0x000fe20008400000 */
[----:B------:R-:W-:Y:S01]  /*34e0*/  FMUL R84, R14, UR40 ;  /* 0x000000280e547c20 */ /* 0x000fe20008400000 */
[----:B0-----:R-:W-:Y:S01]  /*34f0*/  FMUL R76, R18, UR40 ;  /* 0x00000028124c7c20 */ /* 0x001fe20008400000 */
[----:B------:R-:W-:Y:S01]  /*3500*/  UIADD3 UR17, UPT, UPT, UR17, 0x3800, URZ ;  /* 0x0000380011117890 */ /* 0x000fe2000fffe0ff */
[----:B------:R-:W-:Y:S02]  /*3510*/  UMOV UR8, UR9 ;  /* 0x0000000900087c82 */ /* 0x000fe40008000000 */
[----:B------:R-:W-:Y:S01]  /*3520*/  FMNMX3 R41, R41, R37, R84, !PT ;  /* 0x0000002529297276 */ /* 0x000fe20007800054 */
[----:B------:R-:W-:Y:S01]  /*3530*/  FMUL R37, R15, UR40 ;  /* 0x000000280f257c20 */ /* 0x000fe20008400000 */
[----:B----4-:R-:W-:-:S04]  /*3540*/  FMUL R74, R20, UR40 ;  /* 0x00000028144a7c20 */ /* 0x010fc80008400000 */
[----:B------:R-:W-:Y:S01]  /*3550*/  FMNMX3 R41, R41, R37, R78, !PT ;  /* 0x0000002529297276 */ /* 0x000fe2000780004e */
[----:B------:R-:W-:-:S05]  /*3560*/  FMUL R37, R17, UR40 ;  /* 0x0000002811257c20 */ /* 0x000fca0008400000 */
[----:B------:R-:W-:Y:S01]  /*3570*/  FMNMX3 R41, R41, R37, R76, !PT ;  /* 0x0000002529297276 */ /* 0x000fe2000780004c */
[----:B------:R-:W-:-:S05]  /*3580*/  FMUL R37, R19, UR40 ;  /* 0x0000002813257c20 */ /* 0x000fca0008400000 */
[----:B------:R-:W-:Y:S01]  /*3590*/  FMNMX3 R41, R41, R37, R74, !PT ;  /* 0x0000002529297276 */ /* 0x000fe2000780004a */
[----:B------:R-:W-:Y:S01]  /*35a0*/  FMUL R37, R21, UR40 ;  /* 0x0000002815257c20 */ /* 0x000fe20008400000 */
        /* <DEDUP_REMOVED lines=18> */
[----:B------:R-:W-:Y:S01]  /*36d0*/  FMUL R74, R34, UR40 ;  /* 0x00000028224a7c20 */ /* 0x000fe20008400000 */
[----:B------:R-:W-:-:S04]  /*36e0*/  FMUL R41, R35, UR40 ;  /* 0x0000002823297c20 */ /* 0x000fc80008400000 */
[----:B------:R-:W-:-:S04]  /*36f0*/  FMNMX3 R37, R75, R37, R74, !PT ;  /* 0x000000254b257276 */ /* 0x000fc8000780004a */
[----:B------:R-:W-:-:S05]  /*3700*/  FMNMX3 R37, R37, R41, R92, !PT ;  /* 0x0000002925257276 */ /* 0x000fca000780005c */
        /* <DEDUP_REMOVED lines=16> */
[--C-:B------:R-:W-:Y:S01]  /*3810*/  FFMA R18, R18, UR40, -R37.reuse ;  /* 0x0000002812127c23 */ /* 0x100fe20008000825 */
[--C-:B------:R-:W-:Y:S01]  /*3820*/  FFMA R19, R19, UR40, -R37.reuse ;  /* 0x0000002813137c23 */ /* 0x100fe20008000825 */
[----:B------:R-:W0:Y:S01]  /*3830*/  MUFU.EX2 R78, R78 ;  /* 0x0000004e004e7308 */ /* 0x000e220000000800 */
[----:B------:R-:W-:Y:S01]  /*3840*/  FMUL R24, R24, 1.4426950216293334961 ;  /* 0x3fb8aa3b18187820 */ /* 0x000fe20000400000 */
[--C-:B------:R-:W-:Y:S01]  /*3850*/  FFMA R20, R20, UR40, -R37.reuse ;  /* 0x0000002814147c23 */ /* 0x100fe20008000825 */
[----:B------:R-:W-:Y:S01]  /*3860*/  FMUL R7, R10, 1.4426950216293334961 ;  /* 0x3fb8aa3b0a077820 */ /* 0x000fe20000400000 */
[--C-:B------:R-:W-:Y:S01]  /*3870*/  FFMA R21, R21, UR40, -R37.reuse ;  /* 0x0000002815157c23 */ /* 0x100fe20008000825 */
[--C-:B------:R-:W-:Y:S01]  /*3880*/  FFMA R22, R22, UR40, -R37.reuse ;  /* 0x0000002816167c23 */ /* 0x100fe20008000825 */
[--C-:B------:R-:W-:Y:S01]  /*3890*/  FFMA R11, R11, UR40, -R37.reuse ;  /* 0x000000280b0b7c23 */ /* 0x100fe20008000825 */
[--C-:B------:R-:W-:Y:S01]  /*38a0*/  FFMA R23, R23, UR40, -R37.reuse ;  /* 0x0000002817177c23 */ /* 0x100fe20008000825 */
[----:B------:R-:W1:Y:S01]  /*38b0*/  MUFU.EX2 R5, R5 ;  /* 0x0000000500057308 */ /* 0x000e620000000800 */
[--C-:B------:R-:W-:Y:S01]  /*38c0*/  FFMA R10, R12, UR40, -R37.reuse ;  /* 0x000000280c0a7c23 */ /* 0x100fe20008000825 */
[----:B------:R-:W-:Y:S01]  /*38d0*/  FMUL R74, R11, 1.4426950216293334961 ;  /* 0x3fb8aa3b0b4a7820 */ /* 0x000fe20000400000 */
[--C-:B------:R-:W-:Y:S01]  /*38e0*/  FFMA R13, R13, UR40, -R37.reuse ;  /* 0x000000280d0d7c23 */ /* 0x100fe20008000825 */
[--C-:B------:R-:W-:Y:S01]  /*38f0*/  FFMA R14, R14, UR40, -R37.reuse ;  /* 0x000000280e0e7c23 */ /* 0x100fe20008000825 */
[----:B------:R-:W-:Y:S01]  /*3900*/  FMUL R10, R10, 1.4426950216293334961 ;  /* 0x3fb8aa3b0a0a7820 */ /* 0x000fe20000400000 */
[--C-:B------:R-:W-:Y:S01]  /*3910*/  FFMA R17, R17, UR40, -R37.reuse ;  /* 0x0000002811117c23 */ /* 0x100fe20008000825 */
[----:B------:R-:W-:Y:S01]  /*3920*/  FMUL R13, R13, 1.4426950216293334961 ;  /* 0x3fb8aa3b0d0d7820 */ /* 0x000fe20000400000 */
[----:B------:R4:W0:Y:S01]  /*3930*/  MUFU.EX2 R8, R41 ;  /* 0x0000002900087308 */ /* 0x0008220000000800 */
[----:B------:R-:W-:Y:S01]  /*3940*/  FMUL R11, R14, 1.4426950216293334961 ;  /* 0x3fb8aa3b0e0b7820 */ /* 0x000fe20000400000 */
[--C-:B------:R-:W-:Y:S01]  /*3950*/  FFMA R14, R16, UR40, -R37.reuse ;  /* 0x00000028100e7c23 */ /* 0x100fe20008000825 */
[----:B------:R-:W-:Y:S01]  /*3960*/  FMUL R17, R17, 1.4426950216293334961 ;  /* 0x3fb8aa3b11117820 */ /* 0x000fe20000400000 */
[--C-:B------:R-:W-:Y:S01]  /*3970*/  FFMA R25, R25, UR40, -R37.reuse ;  /* 0x0000002819197c23 */ /* 0x100fe20008000825 */
[--C-:B------:R-:W-:Y:S01]  /*3980*/  FFMA R26, R26, UR40, -R37.reuse ;  /* 0x000000281a1a7c23 */ /* 0x100fe20008000825 */
[----:B------:R-:W-:Y:S01]  /*3990*/  FMUL R14, R14, 1.4426950216293334961 ;  /* 0x3fb8aa3b0e0e7820 */ /* 0x000fe20000400000 */
[--C-:B------:R-:W-:Y:S01]  /*39a0*/  FFMA R27, R27, UR40, -R37.reuse ;  /* 0x000000281b1b7c23 */ /* 0x100fe20008000825 */
[----:B------:R-:W0:Y:S01]  /*39b0*/  MUFU.EX2 R6, R6 ;  /* 0x0000000600067308 */ /* 0x000e220000000800 */
[----:B----4-:R-:W-:Y:S01]  /*39c0*/  FMUL R41, R15, 1.4426950216293334961 ;  /* 0x3fb8aa3b0f297820 */ /* 0x010fe20000400000 */
[----:B------:R-:W-:Y:S01]  /*39d0*/  FMUL R15, R18, 1.4426950216293334961 ;  /* 0x3fb8aa3b120f7820 */ /* 0x000fe20000400000 */
[----:B------:R-:W-:Y:S01]  /*39e0*/  FMUL R18, R19, 1.4426950216293334961 ;  /* 0x3fb8aa3b13127820 */ /* 0x000fe20000400000 */
[----:B------:R-:W-:Y:S01]  /*39f0*/  FMUL R19, R20, 1.4426950216293334961 ;  /* 0x3fb8aa3b14137820 */ /* 0x000fe20000400000 */
[----:B------:R-:W-:Y:S01]  /*3a00*/  FMUL R20, R21, 1.4426950216293334961 ;  /* 0x3fb8aa3b15147820 */ /* 0x000fe20000400000 */
[----:B------:R-:W-:Y:S01]  /*3a10*/  FMUL R21, R22, 1.4426950216293334961 ;  /* 0x3fb8aa3b16157820 */ /* 0x000fe20000400000 */
[----:B------:R-:W-:Y:S01]  /*3a20*/  FMUL R22, R23, 1.4426950216293334961 ;  /* 0x3fb8aa3b17167820 */ /* 0x000fe20000400000 */
[----:B------:R-:W4:Y:S01]  /*3a30*/  MUFU.EX2 R9, R9 ;  /* 0x0000000900097308 */ /* 0x000f220000000800 */
[--C-:B------:R-:W-:Y:S01]  /*3a40*/  FFMA R28, R28, UR40, -R37.reuse ;  /* 0x000000281c1c7c23 */ /* 0x100fe20008000825 */
[--C-:B------:R-:W-:Y:S01]  /*3a50*/  FFMA R29, R29, UR40, -R37.reuse ;  /* 0x000000281d1d7c23 */ /* 0x100fe20008000825 */
[--C-:B------:R-:W-:Y:S01]  /*3a60*/  FFMA R30, R30, UR40, -R37.reuse ;  /* 0x000000281e1e7c23 */ /* 0x100fe20008000825 */
[--C-:B------:R-:W-:Y:S01]  /*3a70*/  FFMA R31, R31, UR40, -R37.reuse ;  /* 0x000000281f1f7c23 */ /* 0x100fe20008000825 */
[--C-:B------:R-:W-:Y:S01]  /*3a80*/  FFMA R32, R32, UR40, -R37.reuse ;  /* 0x0000002820207c23 */ /* 0x100fe20008000825 */
[--C-:B------:R-:W-:Y:S01]  /*3a90*/  FFMA R33, R33, UR40, -R37.reuse ;  /* 0x0000002821217c23 */ /* 0x100fe20008000825 */
[--C-:B------:R-:W-:Y:S01]  /*3aa0*/  FFMA R34, R34, UR40, -R37.reuse ;  /* 0x0000002822227c23 */ /* 0x100fe20008000825 */
[----:B------:R0:W-:Y:S01]  /*3ab0*/  MUFU.EX2 R80, R24 ;  /* 0x0000001800507308 */ /* 0x0001e20000000800 */
[----:B------:R-:W-:Y:S01]  /*3ac0*/  FFMA R35, R35, UR40, -R37 ;  /* 0x0000002823237c23 */ /* 0x000fe20008000825 */
[----:B------:R-:W-:Y:S01]  /*3ad0*/  FMUL R25, R25, 1.4426950216293334961 ;  /* 0x3fb8aa3b19197820 */ /* 0x000fe20000400000 */
[----:B------:R-:W-:Y:S01]  /*3ae0*/  FMUL R26, R26, 1.4426950216293334961 ;  /* 0x3fb8aa3b1a1a7820 */ /* 0x000fe20000400000 */
[----:B------:R-:W-:Y:S01]  /*3af0*/  FMUL R27, R27, 1.4426950216293334961 ;  /* 0x3fb8aa3b1b1b7820 */ /* 0x000fe20000400000 */
[----:B------:R-:W-:Y:S01]  /*3b00*/  FMUL R28, R28, 1.4426950216293334961 ;  /* 0x3fb8aa3b1c1c7820 */ /* 0x000fe20000400000 */
[----:B------:R-:W-:Y:S01]  /*3b10*/  FMUL R29, R29, 1.4426950216293334961 ;  /* 0x3fb8aa3b1d1d7820 */ /* 0x000fe20000400000 */
[----:B------:R-:W-:Y:S01]  /*3b20*/  FMUL R30, R30, 1.4426950216293334961 ;  /* 0x3fb8aa3b1e1e7820 */ /* 0x000fe20000400000 */
[----:B------:R-:W4:Y:S01]  /*3b30*/  MUFU.EX2 R7, R7 ;  /* 0x0000000700077308 */ /* 0x000f220000000800 */
[----:B0-----:R-:W-:Y:S01]  /*3b40*/  FADD R24, R4, R78 ;  /* 0x0000004e04187221 */ /* 0x001fe20000000000 */
[----:B------:R-:W-:Y:S01]  /*3b50*/  FMUL R31, R31, 1.4426950216293334961 ;  /* 0x3fb8aa3b1f1f7820 */ /* 0x000fe20000400000 */
[----:B------:R-:W-:Y:S01]  /*3b60*/  FMUL R32, R32, 1.4426950216293334961 ;  /* 0x3fb8aa3b20207820 */ /* 0x000fe20000400000 */
[----:B------:R-:W-:Y:S01]  /*3b70*/  FMUL R33, R33, 1.4426950216293334961 ;  /* 0x3fb8aa3b21217820 */ /* 0x000fe20000400000 */
[----:B-1----:R-:W-:Y:S01]  /*3b80*/  FADD R23, R5, R24 ;  /* 0x0000001805177221 */ /* 0x002fe20000000000 */
[----:B------:R-:W-:Y:S01]  /*3b90*/  FMUL R34, R34, 1.4426950216293334961 ;  /* 0x3fb8aa3b22227820 */ /* 0x000fe20000400000 */
[----:B------:R-:W-:Y:S01]  /*3ba0*/  FMUL R35, R35, 1.4426950216293334961 ;  /* 0x3fb8aa3b23237820 */ /* 0x000fe20000400000 */
[----:B------:R-:W0:Y:S01]  /*3bb0*/  MUFU.EX2 R12, R74 ;  /* 0x0000004a000c7308 */ /* 0x000e220000000800 */
[----:B------:R-:W-:Y:S01]  /*3bc0*/  FADD R23, R8, R23 ;  /* 0x0000001708177221 */ /* 0x000fe20000000000 */
[----:B------:R-:W-:-:S02]  /*3bd0*/  F2FP.BF16.F32.PACK_AB R4, R78, R4 ;  /* 0x000000044e04723e */ /* 0x000fc400000010ff */
[----:B------:R-:W-:Y:S01]  /*3be0*/  F2FP.BF16.F32.PACK_AB R5, R8, R5 ;  /* 0x000000050805723e */ /* 0x000fe200000010ff */
[----:B------:R-:W-:Y:S01]  /*3bf0*/  FADD R24, R6, R23 ;  /* 0x0000001706187221 */ /* 0x000fe20000000000 */
[C---:B----4-:R-:W-:Y:S02]  /*3c00*/  F2FP.BF16.F32.PACK_AB R6, R9.reuse, R6 ;  /* 0x000000060906723e */ /* 0x050fe400000010ff */
[----:B------:R-:W1:Y:S01]  /*3c10*/  MUFU.EX2 R10, R10 ;  /* 0x0000000a000a7308 */ /* 0x000e620000000800 */
[----:B------:R-:W-:-:S04]  /*3c20*/  FADD R24, R9, R24 ;  /* 0x0000001809187221 */ /* 0x000fc80000000000 */
[----:B------:R-:W-:-:S03]  /*3c30*/  FADD R23, R7, R24 ;  /* 0x0000001807177221 */ /* 0x000fc60000000000 */
[----:B------:R-:W4:Y:S01]  /*3c40*/  MUFU.EX2 R13, R13 ;  /* 0x0000000d000d7308 */ /* 0x000f220000000800 */
[C---:B0-----:R-:W-:Y:S01]  /*3c50*/  FADD R23, R12.reuse, R23 ;  /* 0x000000170c177221 */ /* 0x041fe20000000000 */
[----:B------:R-:W-:-:S06]  /*3c60*/  F2FP.BF16.F32.PACK_AB R7, R12, R7 ;  /* 0x000000070c07723e */ /* 0x000fcc00000010ff */
[----:B------:R-:W0:Y:S01]  /*3c70*/  MUFU.EX2 R11, R11 ;  /* 0x0000000b000b7308 */ /* 0x000e220000000800 */
[----:B-1----:R-:W-:-:S07]  /*3c80*/  FADD R24, R10, R23 ;  /* 0x000000170a187221 */ /* 0x002fce0000000000 */
[----:B------:R-:W1:Y:S01]  /*3c90*/  MUFU.EX2 R16, R41 ;  /* 0x0000002900107308 */ /* 0x000e620000000800 */
[C---:B----4-:R-:W-:Y:S01]  /*3ca0*/  FADD R24, R13.reuse, R24 ;  /* 0x000000180d187221 */ /* 0x050fe20000000000 */
[----:B------:R-:W-:-:S06]  /*3cb0*/  F2FP.BF16.F32.PACK_AB R8, R13, R10 ;  /* 0x0000000a0d08723e */ /* 0x000fcc00000010ff */
[----:B------:R-:W4:Y:S01]  /*3cc0*/  MUFU.EX2 R14, R14 ;  /* 0x0000000e000e7308 */ /* 0x000f220000000800 */
[----:B0-----:R-:W-:-:S07]  /*3cd0*/  FADD R23, R11, R24 ;  /* 0x000000180b177221 */ /* 0x001fce0000000000 */
[----:B------:R-:W0:Y:S01]  /*3ce0*/  MUFU.EX2 R17, R17 ;  /* 0x0000001100117308 */ /* 0x000e220000000800 */
[C---:B-1----:R-:W-:Y:S01]  /*3cf0*/  FADD R23, R16.reuse, R23 ;  /* 0x0000001710177221 */ /* 0x042fe20000000000 */
[----:B------:R-:W-:-:S06]  /*3d00*/  F2FP.BF16.F32.PACK_AB R9, R16, R11 ;  /* 0x0000000b1009723e */ /* 0x000fcc00000010ff */
[----:B------:R-:W1:Y:S01]  /*3d10*/  MUFU.EX2 R15, R15 ;  /* 0x0000000f000f7308 */ /* 0x000e620000000800 */
[----:B----4-:R-:W-:-:S07]  /*3d20*/  FADD R24, R14, R23 ;  /* 0x000000170e187221 */ /* 0x010fce0000000000 */
        /* <DEDUP_REMOVED lines=8> */
[----:B------:R-:W-:Y:S01]  /*3db0*/  MUFU.EX2 R21, R21 ;  /* 0x0000001500157308 */ /* 0x000fe20000000800 */
[----:B0-----:R-:W-:-:S07]  /*3dc0*/  FADD R23, R19, R12 ;  /* 0x0000000c13177221 */ /* 0x001fce0000000000 */
[----:B------:R-:W0:Y:S01]  /*3dd0*/  MUFU.EX2 R22, R22 ;  /* 0x0000001600167308 */ /* 0x000e220000000800 */
[C---:B-1----:R-:W-:Y:S01]  /*3de0*/  F2FP.BF16.F32.PACK_AB R12, R20.reuse, R19 ;  /* 0x00000013140c723e */ /* 0x042fe200000010ff */
[----:B------:R-:W-:-:S06]  /*3df0*/  FADD R20, R20, R23 ;  /* 0x0000001714147221 */ /* 0x000fcc0000000000 */
[----:B------:R-:W1:Y:S08]  /*3e00*/  MUFU.EX2 R83, R25 ;  /* 0x0000001900537308 */ /* 0x000e700000000800 */
[----:B------:R-:W-:Y:S01]  /*3e10*/  MUFU.EX2 R84, R26 ;  /* 0x0000001a00547308 */ /* 0x000fe20000000800 */
[----:B0-----:R-:W-:Y:S01]  /*3e20*/  F2FP.BF16.F32.PACK_AB R13, R22, R21 ;  /* 0x00000015160d723e */ /* 0x001fe200000010ff */
[----:B------:R-:W-:Y:S01]  /*3e30*/  FADD R21, R21, R20 ;  /* 0x0000001415157221 */ /* 0x000fe20000000000 */
[----:B------:R-:W-:Y:S01]  /*3e40*/  FADD R20, -R37, R92 ;  /* 0x0000005c25147221 */ /* 0x000fe20000000100 */
[----:B--2---:R-:W-:Y:S03]  /*3e50*/  STS.U16 [R36+UR14+0x3000], R90 ;  /* 0x0030005a24007988 */ /* 0x004fe6000800040e */
[----:B------:R-:W-:Y:S01]  /*3e60*/  FMUL R92, R20, 1.4426950216293334961 ;  /* 0x3fb8aa3b145c7820 */ /* 0x000fe20000400000 */
[----:B------:R-:W0:Y:S01]  /*3e70*/  MUFU.EX2 R85, R27 ;  /* 0x0000001b00557308 */ /* 0x000e220000000800 */
[----:B-1----:R-:W-:Y:S01]  /*3e80*/  F2FP.BF16.F32.PACK_AB R14, R83, R80 ;  /* 0x00000050530e723e */ /* 0x002fe200000010ff */
[----:B---3--:R1:W-:Y:S04]  /*3e90*/  STS.U16 [R36+UR14+0x3200], R86 ;  /* 0x0032005624007988 */ /* 0x0083e8000800040e */
[----:B-----5:R-:W-:Y:S02]  /*3ea0*/  STS.U16 [R36+UR14+0x3400], R91 ;  /* 0x0034005b24007988 */ /* 0x020fe4000800040e */
[----:B------:R-:W-:Y:S02]  /*3eb0*/  MUFU.EX2 R82, R28 ;  /* 0x0000001c00527308 */ /* 0x000fe40000000800 */
[----:B------:R2:W-:Y:S01]  /*3ec0*/  STS.U16 [R36+UR14+0x3600], R81 ;  /* 0x0036005124007988 */ /* 0x0005e2000800040e */
[----:B-1----:R-:W-:-:S03]  /*3ed0*/  FADD R86, R22, R21 ;  /* 0x0000001516567221 */ /* 0x002fc60000000000 */
[----:B------:R1:W-:Y:S02]  /*3ee0*/  STS.U16 [R2+UR14+0x3100], R88 ;  /* 0x0031005802007988 */ /* 0x0003e4000800040e */
[----:B------:R-:W3:Y:S01]  /*3ef0*/  MUFU.EX2 R41, R29 ;  /* 0x0000001d00297308 */ /* 0x000ee20000000800 */
[----:B0-----:R-:W-:Y:S01]  /*3f00*/  F2FP.BF16.F32.PACK_AB R15, R85, R84 ;  /* 0x00000054550f723e */ /* 0x001fe200000010ff */
[----:B------:R1:W-:Y:S01]  /*3f10*/  STS.U16 [R2+UR14+0x3300], R93 ;  /* 0x0033005d02007988 */ /* 0x0003e2000800040e */
[----:B------:R-:W-:-:S03]  /*3f20*/  FADD R86, R80, R86 ;  /* 0x0000005650567221 */ /* 0x000fc60000000000 */
[----:B------:R1:W-:Y:S01]  /*3f30*/  STS.U16 [R2+UR14+0x3500], R89 ;  /* 0x0035005902007988 */ /* 0x0003e2000800040e */
[----:B------:R-:W-:Y:S01]  /*3f40*/  FADD R83, R83, R86 ;  /* 0x0000005653537221 */ /* 0x000fe20000000000 */
[----:B------:R-:W-:Y:S02]  /*3f50*/  MUFU.EX2 R74, R30 ;  /* 0x0000001e004a7308 */ /* 0x000fe40000000800 */
[----:B------:R1:W-:Y:S01]  /*3f60*/  STS.U16 [R2+UR14+0x3700], R87 ;  /* 0x0037005702007988 */ /* 0x0003e2000800040e */
[----:B------:R-:W-:-:S04]  /*3f70*/  FADD R84, R84, R83 ;  /* 0x0000005354547221 */ /* 0x000fc80000000000 */
[----:B------:R-:W-:Y:S01]  /*3f80*/  FADD R85, R85, R84 ;  /* 0x0000005455557221 */ /* 0x000fe20000000000 */
[----:B------:R-:W0:Y:S01]  /*3f90*/  MUFU.EX2 R75, R31 ;  /* 0x0000001f004b7308 */ /* 0x000e220000000800 */
[----:B---3--:R-:W-:Y:S02]  /*3fa0*/  F2FP.BF16.F32.PACK_AB R16, R41, R82 ;  /* 0x000000522910723e */ /* 0x008fe400000010ff */
[----:B------:R-:W-:-:S04]  /*3fb0*/  FADD R80, R82, R85 ;  /* 0x0000005552507221 */ /* 0x000fc80000000000 */
[----:B------:R-:W-:Y:S01]  /*3fc0*/  FADD R41, R41, R80 ;  /* 0x0000005029297221 */ /* 0x000fe20000000000 */
[----:B------:R-:W-:Y:S08]  /*3fd0*/  MUFU.EX2 R76, R32 ;  /* 0x00000020004c7308 */ /* 0x000ff00000000800 */
[----:B------:R-:W3:Y:S01]  /*3fe0*/  MUFU.EX2 R77, R33 ;  /* 0x00000021004d7308 */ /* 0x000ee20000000800 */
[----:B0-----:R-:W-:Y:S01]  /*3ff0*/  F2FP.BF16.F32.PACK_AB R17, R75, R74 ;  /* 0x0000004a4b11723e */ /* 0x001fe200000010ff */
[----:B------:R-:W-:-:S04]  /*4000*/  FADD R74, R74, R41 ;  /* 0x000000294a4a7221 */ /* 0x000fc80000000000 */
[----:B------:R-:W-:Y:S02]  /*4010*/  FADD R75, R75, R74 ;  /* 0x0000004a4b4b7221 */ /* 0x000fe40000000000 */
[----:B------:R-:W-:Y:S08]  /*4020*/  MUFU.EX2 R79, R34 ;  /* 0x00000022004f7308 */ /* 0x000ff00000000800 */
[----:B------:R-:W0:Y:S01]  /*4030*/  MUFU.EX2 R78, R35 ;  /* 0x00000023004e7308 */ /* 0x000e220000000800 */
[----:B---3--:R-:W-:Y:S01]  /*4040*/  F2FP.BF16.F32.PACK_AB R18, R77, R76 ;  /* 0x0000004c4d12723e */ /* 0x008fe200000010ff */
[----:B------:R-:W-:-:S04]  /*4050*/  FADD R76, R76, R75 ;  /* 0x0000004b4c4c7221 */ /* 0x000fc80000000000 */
[----:B------:R-:W-:Y:S02]  /*4060*/  FADD R76, R77, R76 ;  /* 0x0000004c4d4c7221 */ /* 0x000fe40000000000 */
[----:B--2---:R-:W2:Y:S01]  /*4070*/  MUFU.EX2 R81, R92 ;  /* 0x0000005c00517308 */ /* 0x004ea20000000800 */
[----:B0-----:R-:W-:Y:S01]  /*4080*/  F2FP.BF16.F32.PACK_AB R19, R78, R79 ;  /* 0x0000004f4e13723e */ /* 0x001fe200000010ff */
[----:B------:R-:W-:-:S03]  /*4090*/  FADD R79, R79, R76 ;  /* 0x0000004c4f4f7221 */ /* 0x000fc60000000000 */
[----:B------:R-:W-:Y:S01]  /*40a0*/  STTM.x16 tmem[UR16+0x40], R4 ;  /* 0x00004004000079ed */ /* 0x000fe20008240010 */
[----:B------:R-:W0:Y:S02]  /*40b0*/  FENCE.VIEW.ASYNC.T ;  /* 0x00000000000073c6 */ /* 0x000e240000000200 */
[----:B0-----:R-:W-:Y:S01]  /*40c0*/  BAR.SYNC.DEFER_BLOCKING 0x0 ;  /* 0x0000000000007b1d */ /* 0x001fe20000010000 */
[----:B------:R-:W-:-:S05]  /*40d0*/  FADD R78, R78, R79 ;  /* 0x0000004f4e4e7221 */ /* 0x000fca0000000000 */
[----:B------:R-:W2:Y:S01]  /*40e0*/  LDTM.x32 R4, tmem[UR16] ;  /* 0x00000010000479ee */ /* 0x000ea200082c0000 */
[----:B------:R-:W-:Y:S01]  /*40f0*/  NOP ;  /* 0x0000000000007918 */ /* 0x000fe20000000000 */
        /* <DEDUP_REMOVED lines=32> */
[----:B------:R1:W-:Y:S01]  /*4300*/  STTM.x32 tmem[UR16], R4 ;  /* 0x00000004000079ed */ /* 0x0003e200082c0010 */
[----:B------:R-:W0:Y:S02]  /*4310*/  FENCE.VIEW.ASYNC.T ;  /* 0x00000000000073c6 */ /* 0x000e240000000200 */
[----:B0-----:R-:W-:Y:S06]  /*4320*/  BAR.SYNC.DEFER_BLOCKING 0x0 ;  /* 0x0000000000007b1d */ /* 0x001fec0000010000 */
[----:B------:R0:W-:Y:S06]  /*4330*/  MEMBAR.ALL.CTA ;  /* 0x0000000000007992 */ /* 0x0001ec0000008000 */
[----:B0-----:R-:W0:Y:S02]  /*4340*/  FENCE.VIEW.ASYNC.S ;  /* 0x00000000000073c6 */ /* 0x001e240000000000 */
[----:B0-----:R-:W-:Y:S06]  /*4350*/  BAR.SYNC.DEFER_BLOCKING 0x0 ;  /* 0x0000000000007b1d */ /* 0x001fec0000010000 */
[----:B------:R-:W-:Y:S05]  /*4360*/  BRA.U UP1, `(.L_x_16) ;  /* 0x0000000101387547 */ /* 0x000fea000b800000 */
[----:B------:R-:W-:Y:S01]  /*4370*/  UIADD3 UR28, UPT, UPT, UR15, 0x48, URZ ;  /* 0x000000480f1c7890 */ /* 0x000fe2000fffe0ff */
[----:B------:R-:W-:Y:S01]  /*4380*/  UMOV UR24, UR6 ;  /* 0x0000000600187c82 */ /* 0x000fe20008000000 */
[----:B------:R-:W-:Y:S01]  /*4390*/  UMOV UR25, 0x80004020 ;  /* 0x8000402000197882 */ /* 0x000fe20000000000 */
[----:B------:R-:W-:Y:S01]  /*43a0*/  UMOV UR26, 0x0 ;  /* 0x00000000001a7882 */ /* 0x000fe20000000000 */
[----:B------:R-:W-:Y:S01]  /*43b0*/  UMOV UR27, 0x8080490 ;  /* 0x08080490001b7882 */ /* 0x000fe20000000000 */
[----:B------:R-:W-:Y:S01]  /*43c0*/  UMOV UR12, UR17 ;  /* 0x00000011000c7c82 */ /* 0x000fe20008000000 */
[----:B------:R-:W-:Y:S01]  /*43d0*/  UMOV UR13, URZ ;  /* 0x000000ff000d7c82 */ /* 0x000fe20008000000 */
[----:B------:R-:W-:Y:S01]  /*43e0*/  UMOV UR38, 0x0 ;  /* 0x0000000000267882 */ /* 0x000fe20000000000 */
[----:B------:R-:W-:Y:S01]  /*43f0*/  UMOV UR39, 0x8080490 ;  /* 0x0808049000277882 */ /* 0x000fe20000000000 */
[----:B------:R0:W-:Y:S01]  /*4400*/  UTCHMMA tmem[UR20], gdesc[UR24], tmem[UR15], tmem[UR26], idesc[UR27], UPT ;  /* 0x00ff1a18140079ea */ /* 0x0001e2000b80000f */
[----:B------:R-:W-:Y:S01]  /*4410*/  UMOV UR9, UR12 ;  /* 0x0000000c00097c82 */ /* 0x000fe20008000000 */
[----:B------:R0:W-:Y:S01]  /*4420*/  UTCHMMA tmem[UR28], gdesc[UR22], tmem[UR15], tmem[UR38], idesc[UR39], UPT ;  /* 0x00ff26161c0079ea */ /* 0x0001e2000b80000f */
[----:B------:R0:W-:Y:S01]  /*4430*/  UTCBAR [UR9], URZ ;  /* 0x000000ff090073e9 */ /* 0x0001e200080000ff */
[----:B------:R-:W-:-:S02]  /*4440*/  NOP ;  /* 0x0000000000007918 */ /* 0x000fc40000000000 */
.L_x_16:
[----:B------:R-:W-:Y:S01]  /*4450*/  UIADD3 UR32, UPT, UPT, UR32, 0x1, URZ ;  /* 0x0000000120207890 */ /* 0x000fe2000fffe0ff */
[----:B------:R-:W-:Y:S01]  /*4460*/  FFMA R38, R81, R38, R78 ;  /* 0x0000002651267223 */ /* 0x000fe2000000004e */
[----:B------:R-:W-:Y:S01]  /*4470*/  UIADD3 UR10, UPT, UPT, UR10, 0x20, URZ ;  /* 0x000000200a0a7890 */ /* 0x000fe2000fffe0ff */
[----:B------:R-:W-:Y:S01]  /*4480*/  IADD3 R3, PT, PT, R3, UR21, RZ ;  /* 0x0000001503037c10 */ /* 0x000fe2000fffe0ff */
[----:B------:R-:W-:Y:S01]  /*4490*/  UISETP.GT.AND UP2, UPT, UR32, 0x1, UPT ;  /* 0x000000012000788c */ /* 0x000fe2000bf44270 */
[----:B------:R-:W-:Y:S02]  /*44a0*/  IADD3 R39, PT, PT, R40, R39, RZ ;  /* 0x0000002728277210 */ /* 0x000fe40007ffe0ff */
[----:B------:R-:W-:Y:S01]  /*44b0*/  MOV R41, UR8 ;  /* 0x0000000800297c02 */ /* 0x000fe20008000f00 */
[----:B0-----:R-:W-:Y:S01]  /*44c0*/  USEL UR9, URZ, 0x1, !UP2 ;  /* 0x00000001ff097887 */ /* 0x001fe2000d000000 */
[----:B------:R-:W-:Y:S01]  /*44d0*/  MOV R92, R37 ;  /* 0x00000025005c7202 */ /* 0x000fe20000000f00 */
[----:B------:R-:W-:-:S02]  /*44e0*/  USEL UR32, UR32, URZ, !UP2 ;  /* 0x000000ff20207287 */ /* 0x000fc4000d000000 */
[----:B------:R-:W-:Y:S02]  /*44f0*/  UISETP.GE.AND UP2, UPT, UR10, UR19, UPT ;  /* 0x000000130a00728c */ /* 0x000fe4000bf46270 */
[----:B------:R-:W-:-:S07]  /*4500*/  ULOP3.LUT UR9, UR8, UR9, URZ, 0x3c, !UPT ;  /* 0x0000000908097292 */ /* 0x000fce000f8e3cff */
[----:B------:R-:W-:Y:S05]  /*4510*/  BRA.U !UP2, `(.L_x_17) ;  /* 0xffffffe90a847547 */ /* 0x000fea000b83ffff */
.L_x_12:
[----:B------:R-:W-:Y:S01]  /*4520*/  MOV R45, R38 ;  /* 0x00000026002d7202 */ /* 0x000fe20000000f00 */
[----:B01----:R-:W-:Y:S01]  /*4530*/  HFMA2 R5, -RZ, RZ, 1.443359375, -0.2030029296875 ;  /* 0x3dc6b27fff057431 */ /* 0x003fe200000001ff */
[----:B------:R-:W0:Y:S01]  /*4540*/  LDCU UR6, c[0x0][0x3f0] ;  /* 0x00007e00ff0677ac */ /* 0x000e220008000800 */
[----:B------:R-:W1:Y:S01]  /*4550*/  LDC.64 R38, c[0x0][0x398] ;  /* 0x0000e600ff267b82 */ /* 0x000e620000000a00 */
[C---:B------:R-:W-:Y:S01]  /*4560*/  FSETP.GEU.AND P3, PT, R45.reuse, 1.175494350822287508e-38, PT ;  /* 0x008000002d00780b */ /* 0x040fe20003f6e000 */
[----:B------:R-:W-:Y:S01]  /*4570*/  FMUL R2, R45, 8388608 ;  /* 0x4b0000002d027820 */ /* 0x000fe20000400000 */
[----:B------:R-:W2:Y:S04]  /*4580*/  LDCU.64 UR4, c[0x0][0x3e0] ;  /* 0x00007c00ff0477ac */ /* 0x000ea80008000a00 */
[----:B------:R-:W-:-:S04]  /*4590*/  FSEL R40, R2, R45, !P3 ;  /* 0x0000002d02287208 */ /* 0x000fc80005800000 */
[C---:B------:R-:W-:Y:S02]  /*45a0*/  IADD3 R2, PT, PT, R40.reuse, -0x3f3504f3, RZ ;  /* 0xc0cafb0d28027810 */ /* 0x040fe40007ffe0ff */
[----:B------:R-:W-:Y:S02]  /*45b0*/  ISETP.GE.U32.AND P2, PT, R40, 0x7f800000, PT ;  /* 0x7f8000002800780c */ /* 0x000fe40003f46070 */
[----:B------:R-:W-:Y:S01]  /*45c0*/  LOP3.LUT R3, R2, 0xff800000, RZ, 0xc0, !PT ;  /* 0xff80000002037812 */ /* 0x000fe200078ec0ff */
[----:B0-----:R-:W-:-:S03]  /*45d0*/  UISETP.GE.AND UP0, UPT, UR6, 0x1, UPT ;  /* 0x000000010600788c */ /* 0x001fc6000bf06270 */
[----:B------:R-:W-:-:S05]  /*45e0*/  IADD3 R2, PT, PT, R40, -R3, RZ ;  /* 0x8000000328027210 */ /* 0x000fca0007ffe0ff */
[----:B------:R-:W-:Y:S01]  /*45f0*/  FADD R36, R2, -1 ;  /* 0xbf80000002247421 */ /* 0x000fe20000000000 */
[----:B------:R-:W-:-:S03]  /*4600*/  FSEL R2, RZ, -23, P3 ;  /* 0xc1b80000ff027808 */ /* 0x000fc60001800000 */
[----:B------:R-:W-:-:S04]  /*4610*/  FFMA.FTZ R5, R36, R5, -0.16845393180847167969 ;  /* 0xbe2c7f3024057423 */ /* 0x000fc80000010005 */
[----:B------:R-:W-:-:S04]  /*4620*/  FFMA.FTZ R5, R36, R5, 0.1716887056827545166 ;  /* 0x3e2fcf2a24057423 */ /* 0x000fc80000010005 */
[----:B------:R-:W-:-:S04]  /*4630*/  FFMA.FTZ R5, R36, R5, -0.17900948226451873779 ;  /* 0xbe374e4324057423 */ /* 0x000fc80000010005 */
[----:B------:R-:W-:-:S04]  /*4640*/  FFMA.FTZ R5, R36, R5, 0.20512372255325317383 ;  /* 0x3e520bf424057423 */ /* 0x000fc80000010005 */
[----:B------:R-:W-:-:S04]  /*4650*/  FFMA.FTZ R5, R36, R5, -0.24046532809734344482 ;  /* 0xbe763c8b24057423 */ /* 0x000fc80000010005 */
[----:B------:R-:W-:-:S04]  /*4660*/  FFMA.FTZ R5, R36, R5, 0.28857114911079406738 ;  /* 0x3e93bf9924057423 */ /* 0x000fc80000010005 */
[----:B------:R-:W-:-:S04]  /*4670*/  FFMA.FTZ R5, R36, R5, -0.36067417263984680176 ;  /* 0xbeb8aa4924057423 */ /* 0x000fc80000010005 */
[----:B------:R-:W-:Y:S01]  /*4680*/  FFMA.FTZ R5, R36, R5, 0.48089820146560668945 ;  /* 0x3ef6384a24057423 */ /* 0x000fe20000010005 */
[----:B-12---:R-:W-:Y:S06]  /*4690*/  BRA.U !UP0, `(.L_x_18) ;  /* 0x0000000108107547 */ /* 0x006fec000b800000 */
[----:B------:R-:W-:-:S06]  /*46a0*/  USHF.L.U32 UR8, UR8, 0x1f, URZ ;  /* 0x0000001f08087899 */ /* 0x000fcc00080006ff */
[----:B------:R-:W-:-:S04]  /*46b0*/  MOV R4, UR8 ;  /* 0x0000000800047c02 */ /* 0x000fc80008000f00 */
[----:B------:R-:W0:Y:S02]  /*46c0*/  SYNCS.PHASECHK.TRANS64.TRYWAIT P3, [UR17], R4 ;  /* 0x00000004ff0075a7 */ /* 0x000e240008061111 */
[----:B0-----:R-:W-:Y:S05]  /*46d0*/  @!P3 BRA `(.L_x_19) ;  /* 0x0000001400a8b947 */ /* 0x001fea0003800000 */
.L_x_18:
[----:B------:R-:W-:Y:S01]  /*46e0*/  BAR.SYNC.DEFER_BLOCKING 0x0 ;  /* 0x0000000000007b1d */ /* 0x000fe20000010000 */
[C---:B------:R-:W-:Y:S01]  /*46f0*/  FFMA.FTZ R41, R36.reuse, R5, -0.72134751081466674805 ;  /* 0xbf38aa3b24297423 */ /* 0x040fe20000010005 */
[C---:B------:R-:W-:Y:S01]  /*4700*/  FSETP.GT.AND P3, PT, |R45|.reuse, 8.50705917302346158658e+37, PT ;  /* 0x7e8000002d00780b */ /* 0x040fe20003f64200 */
[----:B------:R-:W-:Y:S01]  /*4710*/  UIMAD UR4, UR11, UR4, URZ ;  /* 0x000000040b0472a4 */ /* 0x000fe2000f8e02ff */
[----:B------:R-:W-:Y:S01]  /*4720*/  I2FP.F32.S32 R3, R3 ;  /* 0x0000000300037245 */ /* 0x000fe20000201400 */
[----:B------:R-:W-:Y:S01]  /*4730*/  FMUL R41, R36, R41 ;  /* 0x0000002924297220 */ /* 0x000fe20000400000 */
[----:B------:R-:W-:Y:S02]  /*4740*/  FSETP.GEU.AND P5, PT, |R45|, 1.175494350822287508e-38, PT ;  /* 0x008000002d00780b */ /* 0x000fe40003fae200 */
[----:B------:R-:W-:Y:S01]  /*4750*/  FSETP.NEU.AND P4, PT, R40, RZ, PT ;  /* 0x000000ff2800720b */ /* 0x000fe20003f8d000 */
[----:B------:R-:W-:Y:S01]  /*4760*/  FMUL R41, R36, R41 ;  /* 0x0000002924297220 */ /* 0x000fe20000400000 */
[----:B------:R-:W-:Y:S01]  /*4770*/  FFMA.FTZ R2, R3, 1.1920928955078125e-07, R2 ;  /* 0x3400000003027823 */ /* 0x000fe20000010002 */
[----:B------:R-:W-:Y:S01]  /*4780*/  IMAD R3, R0, UR5, RZ ;  /* 0x0000000500037c24 */ /* 0x000fe2000f8e02ff */
[----:B------:R-:W-:Y:S01]  /*4790*/  USHF.L.U32 UR5, UR4, 0x1, URZ ;  /* 0x0000000104057899 */ /* 0x000fe200080006ff */
[----:B------:R-:W-:Y:S01]  /*47a0*/  FFMA.FTZ R41, R36, 1.4426950216293334961, R41 ;  /* 0x3fb8aa3b24297823 */ /* 0x000fe20000010029 */
[----:B------:R-:W-:Y:S01]  /*47b0*/  @P2 MOV R36, 0x7f800000 ;  /* 0x7f80000000242802 */ /* 0x000fe20000000f00 */
[----:B------:R-:W-:Y:S01]  /*47c0*/  @P3 FMUL R45, R45, 0.25 ;  /* 0x3e8000002d2d3820 */ /* 0x000fe20000400000 */
[----:B------:R-:W-:Y:S01]  /*47d0*/  SHF.L.U32 R43, R3, 0x1, RZ ;  /* 0x00000001032b7819 */ /* 0x000fe200000006ff */
[----:B------:R-:W-:-:S02]  /*47e0*/  FADD R41, R2, R41 ;  /* 0x0000002902297221 */ /* 0x000fc40000000000 */
[----:B------:R-:W-:Y:S01]  /*47f0*/  @!P5 FMUL R45, R45, 16777216 ;  /* 0x4b8000002d2dd820 */ /* 0x000fe20000400000 */
[----:B------:R-:W-:Y:S01]  /*4800*/  @P2 FFMA.FTZ R41, R40, R36, +INF ;  /* 0x7f80000028292423 */ /* 0x000fe20000010024 */
[----:B------:R-:W-:Y:S01]  /*4810*/  IADD3 R36, P2, P6, R43, UR5, R38 ;  /* 0x000000052b247c10 */ /* 0x000fe2000fe5e026 */
[----:B------:R-:W-:Y:S01]  /*4820*/  IMAD.HI R38, R3, 0x2, RZ ;  /* 0x0000000203267827 */ /* 0x000fe200078e02ff */
[----:B------:R-:W0:Y:S01]  /*4830*/  LDC R2, c[0x0][0x3e8] ;  /* 0x0000fa00ff027b82 */ /* 0x000e220000000800 */
[----:B------:R1:W2:Y:S01]  /*4840*/  MUFU.RCP R3, R45 ;  /* 0x0000002d00037308 */ /* 0x0002a20000001000 */
[----:B------:R-:W-:Y:S01]  /*4850*/  UIMAD.WIDE UR4, UR4, 0x2, URZ ;  /* 0x00000002040478a5 */ /* 0x000fe2000f8e02ff */
[----:B------:R-:W3:Y:S05]  /*4860*/  @!P1 SYNCS.CCTL.IV [UR14+0x3800] ;  /* 0x00380000ff0099b1 */ /* 0x000eea000800000e */
[----:B---3--:R-:W-:Y:S06]  /*4870*/  BAR.SYNC.DEFER_BLOCKING 0x0 ;  /* 0x0000000000007b1d */ /* 0x008fec0000010000 */
[----:B------:R-:W3:Y:S01]  /*4880*/  LDCU UR4, c[0x0][0x3ec] ;  /* 0x00007d80ff0477ac */ /* 0x000ee20008000800 */
[----:B------:R-:W4:Y:S01]  /*4890*/  LDTM.x32 R4, tmem[UR16] ;  /* 0x00000010000479ee */ /* 0x000f2200082c0000 */
[C---:B0-----:R-:W-:Y:S01]  /*48a0*/  IMAD R40, R2.reuse, 0x2c, RZ ;  /* 0x0000002c02287824 */ /* 0x041fe200078e02ff */
[CC--:B------:R-:W-:Y:S01]  /*48b0*/  LEA R43, R2.reuse, -R2.reuse, 0x3 ;  /* 0x80000002022b7211 */ /* 0x0c0fe200078e18ff */
[C---:B------:R-:W-:Y:S01]  /*48c0*/  IMAD R44, R2.reuse, 0x34, RZ ;  /* 0x00000034022c7824 */ /* 0x040fe200078e02ff */
[CC--:B------:R-:W-:Y:S01]  /*48d0*/  LEA R47, R2.reuse, R2.reuse, 0x3 ;  /* 0x00000002022f7211 */ /* 0x0c0fe200078e18ff */
[C---:B------:R-:W-:Y:S01]  /*48e0*/  IMAD R48, R2.reuse, 0x3c, RZ ;  /* 0x0000003c02307824 */ /* 0x040fe200078e02ff */
[CC--:B------:R-:W-:Y:S01]  /*48f0*/  LEA R59, R2.reuse, -R2.reuse, 0x4 ;  /* 0x80000002023b7211 */ /* 0x0c0fe200078e20ff */
[C---:B-1----:R-:W-:Y:S01]  /*4900*/  IMAD R45, R2.reuse, 0x1a, RZ ;  /* 0x0000001a022d7824 */ /* 0x042fe200078e02ff */
[C---:B------:R-:W-:Y:S01]  /*4910*/  LEA R53, R2.reuse, R2, 0x4 ;  /* 0x0000000202357211 */ /* 0x040fe200078e20ff */
[C---:B------:R-:W-:Y:S01]  /*4920*/  IMAD R51, R2.reuse, 0xb, RZ ;  /* 0x0000000b02337824 */ /* 0x040fe200078e02ff */
[C---:B------:R-:W-:Y:S01]  /*4930*/  SHF.L.U32 R71, R2.reuse, 0x1, RZ ;  /* 0x0000000102477819 */ /* 0x040fe200000006ff */
[C---:B------:R-:W-:Y:S01]  /*4940*/  IMAD R49, R2.reuse, 0x1e, RZ ;  /* 0x0000001e02317824 */ /* 0x040fe200078e02ff */
[C---:B------:R-:W-:Y:S01]  /*4950*/  SHF.L.U32 R73, R2.reuse, 0x2, RZ ;  /* 0x0000000202497819 */ /* 0x040fe200000006ff */
[C---:B------:R-:W-:Y:S01]  /*4960*/  IMAD R56, R2.reuse, 0x26, RZ ;  /* 0x0000002602387824 */ /* 0x040fe200078e02ff */
[C---:B------:R-:W-:Y:S01]  /*4970*/  SHF.L.U32 R75, R2.reuse, 0x3, RZ ;  /* 0x00000003024b7819 */ /* 0x040fe200000006ff */
[C---:B------:R-:W-:Y:S01]  /*4980*/  IMAD R52, R2.reuse, 0x22, RZ ;  /* 0x0000002202347824 */ /* 0x040fe200078e02ff */
[C---:B------:R-:W-:Y:S01]  /*4990*/  SHF.L.U32 R77, R2.reuse, 0x4, RZ ;  /* 0x00000004024d7819 */ /* 0x040fe200000006ff */
[----:B------:R-:W-:-:S02]  /*49a0*/  IMAD R62, R2, 0x2e, RZ ;  /* 0x0000002e023e7824 */ /* 0x000fc400078e02ff */
[----:B----4-:R-:W-:Y:S01]  /*49b0*/  @P3 FMUL R4, R4, 0.25 ;  /* 0x3e80000004043820 */ /* 0x010fe20000400000 */
[----:B------:R-:W-:Y:S01]  /*49c0*/  @P3 FMUL R5, R5, 0.25 ;  /* 0x3e80000005053820 */ /* 0x000fe20000400000 */
[----:B------:R-:W-:Y:S01]  /*49d0*/  @P3 FMUL R6, R6, 0.25 ;  /* 0x3e80000006063820 */ /* 0x000fe20000400000 */
[----:B------:R-:W-:Y:S01]  /*49e0*/  @P3 FMUL R8, R8, 0.25 ;  /* 0x3e80000008083820 */ /* 0x000fe20000400000 */
[----:B------:R-:W-:Y:S01]  /*49f0*/  @P3 FMUL R10, R10, 0.25 ;  /* 0x3e8000000a0a3820 */ /* 0x000fe20000400000 */
[----:B------:R-:W-:Y:S01]  /*4a00*/  @P3 FMUL R12, R12, 0.25 ;  /* 0x3e8000000c0c3820 */ /* 0x000fe20000400000 */
[----:B------:R-:W-:Y:S01]  /*4a10*/  @!P5 FMUL R4, R4, 16777216 ;  /* 0x4b8000000404d820 */ /* 0x000fe20000400000 */
[----:B------:R-:W-:Y:S01]  /*4a20*/  @P3 FMUL R7, R7, 0.25 ;  /* 0x3e80000007073820 */ /* 0x000fe20000400000 */
        /* <DEDUP_REMOVED lines=25> */
[----:B------:R-:W-:Y:S01]  /*4bc0*/  @!P5 FMUL R5, R5, 16777216 ;  /* 0x4b8000000505d820 */ /* 0x000fe20000400000 */
[----:B------:R-:W-:Y:S01]  /*4bd0*/  @!P5 FMUL R6, R6, 16777216 ;  /* 0x4b8000000606d820 */ /* 0x000fe20000400000 */
[----:B------:R-:W-:Y:S01]  /*4be0*/  @!P5 FMUL R8, R8, 16777216 ;  /* 0x4b8000000808d820 */ /* 0x000fe20000400000 */
[----:B------:R-:W-:Y:S01]  /*4bf0*/  @!P5 FMUL R10, R10, 16777216 ;  /* 0x4b8000000a0ad820 */ /* 0x000fe20000400000 */
[----:B------:R-:W-:Y:S01]  /*4c00*/  @!P5 FMUL R12, R12, 16777216 ;  /* 0x4b8000000c0cd820 */ /* 0x000fe20000400000 */
[----:B--2---:R-:W-:Y:S01]  /*4c10*/  FMUL R86, R3, R4 ;  /* 0x0000000403567220 */ /* 0x004fe20000400000 */
[----:B------:R-:W-:Y:S01]  /*4c20*/  @!P5 FMUL R7, R7, 16777216 ;  /* 0x4b8000000707d820 */ /* 0x000fe20000400000 */
        /* <DEDUP_REMOVED lines=25> */
[----:B------:R-:W-:Y:S01]  /*4dc0*/  FSEL R4, R41, -INF , P4 ;  /* 0xff80000029047808 */ /* 0x000fe20002000000 */
        /* <DEDUP_REMOVED lines=30> */
[----:B------:R-:W-:Y:S01]  /*4fb0*/  FMUL R35, R3, R35 ;  /* 0x0000002303237220 */ /* 0x000fe20000400000 */
[----:B------:R-:W-:Y:S01]  /*4fc0*/  FFMA R3, R4, 0.69314718246459960938, R37 ;  /* 0x3f31721804037823 */ /* 0x000fe20000000025 */
[C---:B------:R-:W-:Y:S01]  /*4fd0*/  IMAD R4, R2.reuse, 0x30, RZ ;  /* 0x0000003002047824 */ /* 0x040fe200078e02ff */
[----:B------:R-:W-:Y:S01]  /*4fe0*/  F2FP.BF16.F32.PACK_AB R86, R5, R86 ;  /* 0x000000560556723e */ /* 0x000fe200000010ff */
[----:B------:R-:W-:Y:S01]  /*4ff0*/  IMAD R11, R2, 0xc, RZ ;  /* 0x0000000c020b7824 */ /* 0x000fe200078e02ff */
[----:B------:R-:W-:Y:S01]  /*5000*/  IADD3.X R37, PT, PT, R38, UR5, R39, P2, P6 ;  /* 0x0000000526257c10 */ /* 0x000fe200097ec427 */
[C---:B------:R-:W-:Y:S01]  /*5010*/  IMAD R5, R2.reuse, 0x18, RZ ;  /* 0x0000001802057824 */ /* 0x040fe200078e02ff */
[----:B------:R-:W-:Y:S01]  /*5020*/  F2FP.BF16.F32.PACK_AB R82, R13, R82 ;  /* 0x000000520d52723e */ /* 0x000fe200000010ff */
[----:B------:R-:W-:Y:S01]  /*5030*/  IMAD R13, R2, 0x6, RZ ;  /* 0x00000006020d7824 */ /* 0x000fe200078e02ff */
[----:B------:R-:W-:Y:S01]  /*5040*/  F2FP.BF16.F32.PACK_AB R85, R6, R85 ;  /* 0x000000550655723e */ /* 0x000fe200000010ff */
[----:B------:R-:W-:Y:S01]  /*5050*/  IMAD R6, R2, 0x28, RZ ;  /* 0x0000002802067824 */ /* 0x000fe200078e02ff */
[-C--:B------:R-:W-:Y:S01]  /*5060*/  IADD3 R4, P6, PT, R4, R36.reuse, RZ ;  /* 0x0000002404047210 */ /* 0x080fe20007fde0ff */
[----:B------:R-:W-:Y:S01]  /*5070*/  IMAD R38, R2, 0x14, RZ ;  /* 0x0000001402267824 */ /* 0x000fe200078e02ff */
[----:B------:R-:W-:Y:S01]  /*5080*/  F2FP.BF16.F32.PACK_AB R79, R12, R79 ;  /* 0x0000004f0c4f723e */ /* 0x000fe200000010ff */
[----:B------:R-:W-:Y:S01]  /*5090*/  IMAD R15, R2, 0x24, RZ ;  /* 0x00000024020f7824 */ /* 0x000fe200078e02ff */
[----:B------:R-:W-:Y:S01]  /*50a0*/  F2FP.BF16.F32.PACK_AB R81, R10, R81 ;  /* 0x000000510a51723e */ /* 0x000fe200000010ff */
[C---:B------:R-:W-:Y:S01]  /*50b0*/  IMAD R19, R2.reuse, 0xa, RZ ;  /* 0x0000000a02137824 */ /* 0x040fe200078e02ff */
[-C--:B------:R-:W-:Y:S01]  /*50c0*/  IADD3 R12, P5, PT, R11, R36.reuse, RZ ;  /* 0x000000240b0c7210 */ /* 0x080fe20007fbe0ff */
[C---:B------:R-:W-:Y:S01]  /*50d0*/  IMAD R41, R2.reuse, 0xe, RZ ;  /* 0x0000000e02297824 */ /* 0x040fe200078e02ff */
[C---:B------:R-:W-:Y:S01]  /*50e0*/  IADD3 R10, P2, PT, R5.reuse, R36, RZ ;  /* 0x00000024050a7210 */ /* 0x040fe20007f5e0ff */
[C---:B------:R-:W-:Y:S01]  /*50f0*/  IMAD R39, R2.reuse, 0x16, RZ ;  /* 0x0000001602277824 */ /* 0x040fe200078e02ff */
[-C--:B------:R-:W-:Y:S01]  /*5100*/  LEA.HI.X.SX32 R5, R5, R37.reuse, 0x1, P6 ;  /* 0x0000002505057211 */ /* 0x080fe200030f0eff */
[C---:B------:R-:W-:Y:S01]  /*5110*/  IMAD R57, R2.reuse, 0x13, RZ ;  /* 0x0000001302397824 */ /* 0x040fe200078e02ff */
[C---:B------:R-:W-:Y:S01]  /*5120*/  LEA R7, R2.reuse, R2, 0x1 ;  /* 0x0000000202077211 */ /* 0x040fe200078e08ff */
[C---:B------:R-:W-:Y:S01]  /*5130*/  IMAD R55, R2.reuse, 0xd, RZ ;  /* 0x0000000d02377824 */ /* 0x040fe200078e02ff */
[----:B------:R-:W-:Y:S01]  /*5140*/  IADD3 R14, P6, PT, R13, R36, RZ ;  /* 0x000000240d0e7210 */ /* 0x000fe20007fde0ff */
[C---:B------:R-:W-:Y:S01]  /*5150*/  IMAD R63, R2.reuse, 0x17, RZ ;  /* 0x00000017023f7824 */ /* 0x040fe200078e02ff */
[----:B------:R-:W-:Y:S01]  /*5160*/  F2FP.BF16.F32.PACK_AB R84, R9, R84 ;  /* 0x000000540954723e */ /* 0x000fe200000010ff */
[----:B------:R-:W-:Y:S01]  /*5170*/  IMAD R9, R2, 0x1c, RZ ;  /* 0x0000001c02097824 */ /* 0x000fe200078e02ff */
[-C--:B------:R-:W-:Y:S01]  /*5180*/  IADD3 R6, P3, PT, R6, R36.reuse, RZ ;  /* 0x0000002406067210 */ /* 0x080fe20007f7e0ff */
[C---:B------:R-:W-:Y:S01]  /*5190*/  IMAD R89, R2.reuse, 0x3a, RZ ;  /* 0x0000003a02597824 */ /* 0x040fe200078e02ff */
[----:B------:R-:W-:Y:S01]  /*51a0*/  LEA.HI.X.SX32 R13, R13, R37, 0x1, P5 ;  /* 0x000000250d0d7211 */ /* 0x000fe200028f0eff */
[----:B------:R-:W-:Y:S01]  /*51b0*/  IMAD R60, R2, 0x2a, RZ ;  /* 0x0000002a023c7824 */ /* 0x000fe200078e02ff */
[----:B------:R-:W-:Y:S01]  /*51c0*/  F2FP.BF16.F32.PACK_AB R83, R8, R83 ;  /* 0x000000530853723e */ /* 0x000fe200000010ff */
[C---:B------:R-:W-:Y:S01]  /*51d0*/  IMAD R8, R2.reuse, 0x38, RZ ;  /* 0x0000003802087824 */ /* 0x040fe200078e02ff */
[-C--:B------:R-:W-:Y:S01]  /*51e0*/  LEA.HI.X.SX32 R11, R11, R37.reuse, 0x1, P2 ;  /* 0x000000250b0b7211 */ /* 0x080fe200010f0eff */
[----:B------:R-:W-:Y:S01]  /*51f0*/  IMAD R93, R2, 0x32, RZ ;  /* 0x00000032025d7824 */ /* 0x000fe200078e02ff */
[-C--:B------:R-:W-:Y:S01]  /*5200*/  IADD3 R18, P5, PT, R38, R36.reuse, RZ ;  /* 0x0000002426127210 */ /* 0x080fe20007fbe0ff */
[C---:B------:R-:W-:Y:S01]  /*5210*/  IMAD R91, R2.reuse, 0x36, RZ ;  /* 0x00000036025b7824 */ /* 0x040fe200078e02ff */
[----:B------:R-:W-:Y:S01]  /*5220*/  IADD3 R16, P2, PT, R15, R36, RZ ;  /* 0x000000240f107210 */ /* 0x000fe20007f5e0ff */
[C---:B------:R-:W-:Y:S01]  /*5230*/  IMAD R61, R2.reuse, 0x15, RZ ;  /* 0x00000015023d7824 */ /* 0x040fe200078e02ff */
[----:B------:R-:W-:Y:S01]  /*5240*/  F2FP.BF16.F32.PACK_AB R78, R21, R78 ;  /* 0x0000004e154e723e */ /* 0x000fe200000010ff */
[C---:B------:R-:W-:Y:S01]  /*5250*/  IMAD R65, R2.reuse, 0x19, RZ ;  /* 0x0000001902417824 */ /* 0x040fe200078e02ff */
[-C--:B------:R-:W-:Y:S01]  /*5260*/  LEA.HI.X.SX32 R15, R7, R37.reuse, 0x1, P6 ;  /* 0x00000025070f7211 */ /* 0x080fe200030f0eff */
[C---:B------:R-:W-:Y:S01]  /*5270*/  IMAD R67, R2.reuse, 0x1b, RZ ;  /* 0x0000001b02437824 */ /* 0x040fe200078e02ff */
[C---:B------:R-:W-:Y:S01]  /*5280*/  LEA R21, R2.reuse, R2, 0x2 ;  /* 0x0000000202157211 */ /* 0x040fe200078e10ff */
[----:B------:R-:W-:Y:S01]  /*5290*/  IMAD R69, R2, 0x1d, RZ ;  /* 0x0000001d02457824 */ /* 0x000fe200078e02ff */
[----:B------:R-:W-:Y:S01]  /*52a0*/  IADD3 R20, P6, PT, R19, R36, RZ ;  /* 0x0000002413147210 */ /* 0x000fe20007fde0ff */
[----:B------:R-:W0:Y:S01]  /*52b0*/  @!P1 SYNCS.CCTL.IV [UR14+0x3808] ;  /* 0x00380800ff0099b1 */ /* 0x000e22000800000e */
[-C--:B------:R-:W-:Y:S01]  /*52c0*/  LEA.HI.X.SX32 R7, R38, R37.reuse, 0x1, P3 ;  /* 0x0000002526077211 */ /* 0x080fe200018f0eff */
[----:B------:R-:W-:Y:S01]  /*52d0*/  NOP ;  /* 0x0000000000007918 */ /* 0x000fe20000000000 */
[----:B------:R-:W-:Y:S01]  /*52e0*/  F2FP.BF16.F32.PACK_AB R80, R17, R80 ;  /* 0x000000501150723e */ /* 0x000fe200000010ff */
[----:B------:R-:W-:Y:S01]  /*52f0*/  IMAD R17, R2, 0x12, RZ ;  /* 0x0000001202117824 */ /* 0x000fe200078e02ff */
[-C--:B------:R-:W-:Y:S01]  /*5300*/  IADD3 R38, P3, PT, R40, R36.reuse, RZ ;  /* 0x0000002428267210 */ /* 0x080fe20007f7e0ff */
[----:B------:R1:W-:Y:S01]  /*5310*/  STG.E.U16 desc[UR30][R36.64], R86 ;  /* 0x0000005624007986 */ /* 0x0003e2000c10151e */
[----:B------:R-:W-:Y:S01]  /*5320*/  LEA.HI.X.SX32 R19, R19, R37, 0x1, P5 ;  /* 0x0000002513137211 */ /* 0x000fe200028f0eff */
[----:B---3--:R-:W-:Y:S01]  /*5330*/  UIMAD UR4, UR11, UR4, URZ ;  /* 0x000000040b0472a4 */ /* 0x008fe2000f8e02ff */
[----:B------:R-:W-:-:S02]  /*5340*/  IADD3 R40, P5, PT, R9, R36, RZ ;  /* 0x0000002409287210 */ /* 0x000fc40007fbe0ff */
[-C--:B------:R-:W-:Y:S01]  /*5350*/  IADD3 R8, P4, PT, R8, R36.reuse, RZ ;  /* 0x0000002408087210 */ /* 0x080fe20007f9e0ff */
[----:B------:R-:W-:Y:S01]  /*5360*/  USHF.L.U32 UR6, UR4, 0x2, URZ ;  /* 0x0000000204067899 */ /* 0x000fe200080006ff */
[-C--:B------:R-:W-:Y:S01]  /*5370*/  LEA.HI.X.SX32 R21, R21, R37.reuse, 0x1, P6 ;  /* 0x0000002515157211 */ /* 0x080fe200030f0eff */
[----:B------:R-:W-:Y:S01]  /*5380*/  UIMAD.WIDE UR4, UR4, 0x4, URZ ;  /* 0x00000004040478a5 */ /* 0x000fe2000f8e02ff */
[CC--:B------:R-:W-:Y:S02]  /*5390*/  IADD3 R42, P6, PT, R41.reuse, R36.reuse, RZ ;  /* 0x00000024292a7210 */ /* 0x0c0fe40007fde0ff */
[-C--:B------:R-:W-:Y:S02]  /*53a0*/  LEA.HI.X.SX32 R41, R41, R37.reuse, 0x1, P5 ;  /* 0x0000002529297211 */ /* 0x080fe400028f0eff */
[----:B------:R-:W-:Y:S02]  /*53b0*/  LEA.HI.X.SX32 R9, R9, R37, 0x1, P4 ;  /* 0x0000002509097211 */ /* 0x000fe400020f0eff */
[----:B------:R-:W-:-:S02]  /*53c0*/  IADD3 R46, P5, PT, R17, R36, RZ ;  /* 0x00000024112e7210 */ /* 0x000fc40007fbe0ff */
[-C--:B------:R-:W-:Y:S02]  /*53d0*/  IADD3 R44, P4, PT, R44, R36.reuse, RZ ;  /* 0x000000242c2c7210 */ /* 0x080fe40007f9e0ff */
[-C--:B------:R-:W-:Y:S02]  /*53e0*/  LEA.HI.X.SX32 R17, R17, R37.reuse, 0x1, P2 ;  /* 0x0000002511117211 */ /* 0x080fe400010f0eff */
[-C--:B------:R-:W-:Y:S02]  /*53f0*/  LEA.HI.X.SX32 R43, R43, R37.reuse, 0x1, P6 ;  /* 0x000000252b2b7211 */ /* 0x080fe400030f0eff */
[CC--:B------:R-:W-:Y:S02]  /*5400*/  IADD3 R50, P2, PT, R39.reuse, R36.reuse, RZ ;  /* 0x0000002427327210 */ /* 0x0c0fe40007f5e0ff */
[----:B------:R-:W-:Y:S02]  /*5410*/  IADD3 R48, P6, PT, R48, R36, RZ ;  /* 0x0000002430307210 */ /* 0x000fe40007fde0ff */
[----:B------:R-:W-:-:S02]  /*5420*/  LEA.HI.X.SX32 R39, R39, R37, 0x1, P3 ;  /* 0x0000002527277211 */ /* 0x000fc400018f0eff */
[CC--:B------:R-:W-:Y:S02]  /*5430*/  IADD3 R54, P3, PT, R45.reuse, R36.reuse, RZ ;  /* 0x000000242d367210 */ /* 0x0c0fe40007f7e0ff */
[-C--:B------:R-:W-:Y:S02]  /*5440*/  LEA.HI.X.SX32 R45, R45, R37.reuse, 0x1, P4 ;  /* 0x000000252d2d7211 */ /* 0x080fe400020f0eff */
[-C--:B------:R-:W-:Y:S02]  /*5450*/  LEA.HI.X.SX32 R51, R51, R37.reuse, 0x1, P2 ;  /* 0x0000002533337211 */ /* 0x080fe400010f0eff */
[-C--:B------:R-:W-:Y:S02]  /*5460*/  IADD3 R58, P4, PT, R49, R36.reuse, RZ ;  /* 0x00000024313a7210 */ /* 0x080fe40007f9e0ff */
[----:B------:R-:W-:Y:S02]  /*5470*/  LEA.HI.X.SX32 R47, R47, R37, 0x1, P5 ;  /* 0x000000252f2f7211 */ /* 0x000fe400028f0eff */
[----:B------:R-:W-:-:S02]  /*5480*/  IADD3 R56, P2, PT, R56, R36, RZ ;  /* 0x0000002438387210 */ /* 0x000fc40007f5e0ff */
[-C--:B------:R-:W-:Y:S02]  /*5490*/  LEA.HI.X.SX32 R49, R49, R37.reuse, 0x1, P6 ;  /* 0x0000002531317211 */ /* 0x080fe400030f0eff */
[-C--:B------:R-:W-:Y:S02]  /*54a0*/  IADD3 R52, P5, PT, R52, R36.reuse, RZ ;  /* 0x0000002434347210 */ /* 0x080fe40007fbe0ff */
[----:B------:R-:W-:Y:S02]  /*54b0*/  IADD3 R62, P6, PT, R62, R36, RZ ;  /* 0x000000243e3e7210 */ /* 0x000fe40007fde0ff */
[-C--:B------:R-:W-:Y:S02]  /*54c0*/  LEA.HI.X.SX32 R57, R57, R37.reuse, 0x1, P2 ;  /* 0x0000002539397211 */ /* 0x080fe400010f0eff */
[-C--:B------:R-:W-:Y:S02]  /*54d0*/  LEA.HI.X.SX32 R55, R55, R37.reuse, 0x1, P3 ;  /* 0x0000002537377211 */ /* 0x080fe400018f0eff */
[----:B------:R-:W-:-:S02]  /*54e0*/  LEA.HI.X.SX32 R59, R59, R37, 0x1, P4 ;  /* 0x000000253b3b7211 */ /* 0x000fc400020f0eff */
[-C--:B------:R-:W-:Y:S02]  /*54f0*/  LEA.HI.X.SX32 R53, R53, R37.reuse, 0x1, P5 ;  /* 0x0000002535357211 */ /* 0x080fe400028f0eff */
[-C--:B------:R-:W-:Y:S01]  /*5500*/  IADD3 R68, P2, PT, R89, R36.reuse, RZ ;  /* 0x0000002459447210 */ /* 0x080fe20007f5e0ff */
[----:B------:R-:W-:Y:S01]  /*5510*/  IMAD R89, R2, 0x3e, RZ ;  /* 0x0000003e02597824 */ /* 0x000fe200078e02ff */
[----:B------:R-:W-:Y:S02]  /*5520*/  LEA.HI.X.SX32 R63, R63, R37, 0x1, P6 ;  /* 0x000000253f3f7211 */ /* 0x000fe400030f0eff */
[-C--:B------:R-:W-:Y:S02]  /*5530*/  IADD3 R60, P3, PT, R60, R36.reuse, RZ ;  /* 0x000000243c3c7210 */ /* 0x080fe40007f7e0ff */
[-C--:B------:R-:W-:Y:S02]  /*5540*/  IADD3 R64, P4, PT, R93, R36.reuse, RZ ;  /* 0x000000245d407210 */ /* 0x080fe40007f9e0ff */
[----:B------:R-:W-:-:S02]  /*5550*/  IADD3 R66, P5, PT, R91, R36, RZ ;  /* 0x000000245b427210 */ /* 0x000fc40007fbe0ff */
[----:B------:R-:W-:Y:S02]  /*5560*/  IADD3 R90, P6, PT, R71, R36, RZ ;  /* 0x00000024475a7210 */ /* 0x000fe40007fde0ff */
[-C--:B------:R-:W-:Y:S02]  /*5570*/  LEA.HI.X.SX32 R61, R61, R37.reuse, 0x1, P3 ;  /* 0x000000253d3d7211 */ /* 0x080fe400018f0eff */
[-C--:B------:R-:W-:Y:S02]  /*5580*/  LEA.HI.X.SX32 R65, R65, R37.reuse, 0x1, P4 ;  /* 0x0000002541417211 */ /* 0x080fe400020f0eff */
[-C--:B------:R-:W-:Y:S02]  /*5590*/  LEA.HI.X.SX32 R67, R67, R37.reuse, 0x1, P5 ;  /* 0x0000002543437211 */ /* 0x080fe400028f0eff */
[-C--:B------:R-:W-:Y:S02]  /*55a0*/  LEA.HI.X.SX32 R69, R69, R37.reuse, 0x1, P2 ;  /* 0x0000002545457211 */ /* 0x080fe400010f0eff */
[----:B------:R-:W-:-:S02]  /*55b0*/  LEA.HI.X.SX32 R91, R2, R37, 0x1, P6 ;  /* 0x00000025025b7211 */ /* 0x000fc400030f0eff */
[C---:B------:R-:W-:Y:S02]  /*55c0*/  LEA R87, R2.reuse, -R2, 0x5 ;  /* 0x8000000202577211 */ /* 0x040fe400078e28ff */
[CC--:B------:R-:W-:Y:S02]  /*55d0*/  LEA R70, P5, R2.reuse, R36.reuse, 0x2 ;  /* 0x0000002402467211 */ /* 0x0c0fe400078a10ff */
[CC--:B------:R-:W-:Y:S02]  /*55e0*/  LEA R72, P4, R2.reuse, R36.reuse, 0x3 ;  /* 0x0000002402487211 */ /* 0x0c0fe400078818ff */
[CC--:B------:R-:W-:Y:S02]  /*55f0*/  LEA R74, P3, R2.reuse, R36.reuse, 0x4 ;  /* 0x00000024024a7211 */ /* 0x0c0fe400078620ff */
[-C--:B------:R-:W-:Y:S02]  /*5600*/  LEA R76, P2, R2, R36.reuse, 0x5 ;  /* 0x00000024024c7211 */ /* 0x080fe400078428ff */
[----:B------:R-:W-:-:S02]  /*5610*/  IADD3 R88, P6, PT, R89, R36, RZ ;  /* 0x0000002459587210 */ /* 0x000fc40007fde0ff */
[----:B------:R-:W-:Y:S02]  /*5620*/  PRMT R2, R86, 0x7632, R2 ;  /* 0x0000763256027816 */ /* 0x000fe40000000002 */
[-C--:B------:R-:W-:Y:S02]  /*5630*/  LEA.HI.X.SX32 R71, R71, R37.reuse, 0x1, P5 ;  /* 0x0000002547477211 */ /* 0x080fe400028f0eff */
[-C--:B------:R-:W-:Y:S01]  /*5640*/  LEA.HI.X.SX32 R73, R73, R37.reuse, 0x1, P4 ;  /* 0x0000002549497211 */ /* 0x080fe200020f0eff */
[----:B------:R2:W-:Y:S01]  /*5650*/  STG.E.U16 desc[UR30][R90.64], R2 ;  /* 0x000000025a007986 */ /* 0x0005e2000c10151e */
[-C--:B------:R-:W-:Y:S02]  /*5660*/  LEA.HI.X.SX32 R75, R75, R37.reuse, 0x1, P3 ;  /* 0x000000254b4b7211 */ /* 0x080fe400018f0eff */
[-C--:B------:R-:W-:Y:S01]  /*5670*/  LEA.HI.X.SX32 R77, R77, R37.reuse, 0x1, P2 ;  /* 0x000000254d4d7211 */ /* 0x080fe200010f0eff */
[----:B------:R-:W-:Y:S01]  /*5680*/  STG.E.U16 desc[UR30][R70.64], R85 ;  /* 0x0000005546007986 */ /* 0x000fe2000c10151e */
[----:B------:R-:W-:-:S02]  /*5690*/  LEA.HI.X.SX32 R89, R87, R37, 0x1, P6 ;  /* 0x0000002557597211 */ /* 0x000fc400030f0eff */
[----:B-1----:R-:W-:Y:S02]  /*56a0*/  PRMT R37, R85, 0x7632, R37 ;  /* 0x0000763255257816 */ /* 0x002fe40000000025 */
[----:B------:R-:W-:Y:S02]  /*56b0*/  F2FP.BF16.F32.PACK_AB R22, R23, R22 ;  /* 0x000000161716723e */ /* 0x000fe400000010ff */
[----:B------:R-:W-:Y:S01]  /*56c0*/  F2FP.BF16.F32.PACK_AB R24, R25, R24 ;  /* 0x000000181918723e */ /* 0x000fe200000010ff */
[----:B------:R1:W-:Y:S01]  /*56d0*/  STG.E.U16 desc[UR30][R14.64], R37 ;  /* 0x000000250e007986 */ /* 0x0003e2000c10151e */
[----:B--2---:R-:W-:Y:S02]  /*56e0*/  PRMT R2, R82, 0x7632, R2 ;  /* 0x0000763252027816 */ /* 0x004fe40000000002 */
[----:B------:R-:W-:Y:S01]  /*56f0*/  F2FP.BF16.F32.PACK_AB R26, R27, R26 ;  /* 0x0000001a1b1a723e */ /* 0x000fe200000010ff */
[----:B------:R-:W-:Y:S01]  /*5700*/  STG.E.U16 desc[UR30][R72.64], R84 ;  /* 0x0000005448007986 */ /* 0x000fe2000c10151e */
[----:B------:R-:W-:-:S02]  /*5710*/  F2FP.BF16.F32.PACK_AB R28, R29, R28 ;  /* 0x0000001c1d1c723e */ /* 0x000fc400000010ff */
[----:B------:R-:W-:Y:S02]  /*5720*/  F2FP.BF16.F32.PACK_AB R30, R31, R30 ;  /* 0x0000001e1f1e723e */ /* 0x000fe400000010ff */
[----:B------:R-:W-:Y:S02]  /*5730*/  F2FP.BF16.F32.PACK_AB R32, R33, R32 ;  /* 0x000000202120723e */ /* 0x000fe400000010ff */
[----:B------:R-:W-:Y:S02]  /*5740*/  F2FP.BF16.F32.PACK_AB R34, R35, R34 ;  /* 0x000000222322723e */ /* 0x000fe400000010ff */
[----:B-1----:R-:W-:-:S05]  /*5750*/  PRMT R15, R84, 0x7632, R15 ;  /* 0x00007632540f7816 */ /* 0x002fca000000000f */
[----:B------:R1:W-:Y:S04]  /*5760*/  STG.E.U16 desc[UR30][R20.64], R15 ;  /* 0x0000000f14007986 */ /* 0x0003e8000c10151e */
[----:B------:R2:W-:Y:S01]  /*5770*/  STG.E.U16 desc[UR30][R12.64], R83 ;  /* 0x000000530c007986 */ /* 0x0005e2000c10151e */
[----:B-1----:R-:W-:Y:S02]  /*5780*/  PRMT R21, R83, 0x7632, R21 ;  /* 0x0000763253157816 */ /* 0x002fe40000000015 */
[----:B--2---:R-:W-:-:S03]  /*5790*/  PRMT R13, R81, 0x7632, R13 ;  /* 0x00007632510d7816 */ /* 0x004fc6000000000d */
[----:B------:R-:W-:Y:S01]  /*57a0*/  STG.E.U16 desc[UR30][R42.64], R21 ;  /* 0x000000152a007986 */ /* 0x000fe2000c10151e */
[----:B------:R-:W-:-:S03]  /*57b0*/  PRMT R12, R80, 0x7632, R12 ;  /* 0x00007632500c7816 */ /* 0x000fc6000000000c */
[----:B------:R-:W-:Y:S04]  /*57c0*/  STG.E.U16 desc[UR30][R74.64], R82 ;  /* 0x000000524a007986 */ /* 0x000fe8000c10151e */
[----:B------:R1:W-:Y:S04]  /*57d0*/  STG.E.U16 desc[UR30][R46.64], R2 ;  /* 0x000000022e007986 */ /* 0x0003e8000c10151e */
[----:B------:R-:W-:Y:S04]  /*57e0*/  STG.E.U16 desc[UR30][R18.64], R81 ;  /* 0x0000005112007986 */ /* 0x000fe8000c10151e */
[----:B------:R2:W-:Y:S04]  /*57f0*/  STG.E.U16 desc[UR30][R50.64], R13 ;  /* 0x0000000d32007986 */ /* 0x0005e8000c10151e */
[----:B------:R3:W-:Y:S01]  /*5800*/  STG.E.U16 desc[UR30][R10.64], R80 ;  /* 0x000000500a007986 */ /* 0x0007e2000c10151e */
[----:B-1----:R-:W-:-:S03]  /*5810*/  PRMT R2, R78, 0x7632, R2 ;  /* 0x000076324e027816 */ /* 0x002fc60000000002 */
[----:B------:R1:W-:Y:S04]  /*5820*/  STG.E.U16 desc[UR30][R54.64], R12 ;  /* 0x0000000c36007986 */ /* 0x0003e8000c10151e */
[----:B------:R-:W-:Y:S01]  /*5830*/  STG.E.U16 desc[UR30][R40.64], R79 ;  /* 0x0000004f28007986 */ /* 0x000fe2000c10151e */
[----:B--2---:R-:W-:Y:S02]  /*5840*/  PRMT R13, R24, 0x7632, R13 ;  /* 0x00007632180d7816 */ /* 0x004fe4000000000d */
[----:B---3--:R-:W-:Y:S02]  /*5850*/  PRMT R11, R79, 0x7632, R11 ;  /* 0x000076324f0b7816 */ /* 0x008fe4000000000b */
[----:B-1----:R-:W-:-:S03]  /*5860*/  PRMT R12, R22, 0x7632, R12 ;  /* 0x00007632160c7816 */ /* 0x002fc6000000000c */
[----:B------:R1:W-:Y:S04]  /*5870*/  STG.E.U16 desc[UR30][R58.64], R11 ;  /* 0x0000000b3a007986 */ /* 0x0003e8000c10151e */
[----:B------:R-:W-:Y:S04]  /*5880*/  STG.E.U16 desc[UR30][R76.64], R78 ;  /* 0x0000004e4c007986 */ /* 0x000fe8000c10151e */
[----:B------:R2:W-:Y:S01]  /*5890*/  STG.E.U16 desc[UR30][R52.64], R2 ;  /* 0x0000000234007986 */ /* 0x0005e2000c10151e */
[----:B-1----:R-:W1:Y:S03]  /*58a0*/  LDC.64 R10, c[0x0][0x3a0] ;  /* 0x0000e800ff0a7b82 */ /* 0x002e660000000a00 */
[----:B------:R-:W-:Y:S04]  /*58b0*/  STG.E.U16 desc[UR30][R16.64], R22 ;  /* 0x0000001610007986 */ /* 0x000fe8000c10151e */
[----:B------:R-:W-:Y:S01]  /*58c0*/  STG.E.U16 desc[UR30][R56.64], R12 ;  /* 0x0000000c38007986 */ /* 0x000fe2000c10151e */
[----:B--2---:R-:W-:-:S03]  /*58d0*/  PRMT R2, R26, 0x7632, R2 ;  /* 0x000076321a027816 */ /* 0x004fc60000000002 */
[----:B------:R2:W-:Y:S04]  /*58e0*/  STG.E.U16 desc[UR30][R6.64], R24 ;  /* 0x0000001806007986 */ /* 0x0005e8000c10151e */
[----:B------:R-:W-:Y:S04]  /*58f0*/  STG.E.U16 desc[UR30][R60.64], R13 ;  /* 0x0000000d3c007986 */ /* 0x000fe8000c10151e */
[----:B------:R-:W-:Y:S04]  /*5900*/  STG.E.U16 desc[UR30][R38.64], R26 ;  /* 0x0000001a26007986 */ /* 0x000fe8000c10151e */
[----:B------:R3:W-:Y:S01]  /*5910*/  STG.E.U16 desc[UR30][R62.64], R2 ;  /* 0x000000023e007986 */ /* 0x0007e2000c10151e */
[----:B--2---:R-:W-:-:S02]  /*5920*/  PRMT R6, R28, 0x7632, R6 ;  /* 0x000076321c067816 */ /* 0x004fc40000000006 */
[C---:B------:R-:W-:Y:S01]  /*5930*/  SHF.L.U32 R7, R0.reuse, 0x2, RZ ;  /* 0x0000000200077819 */ /* 0x040fe200000006ff */
[----:B------:R2:W-:Y:S01]  /*5940*/  STG.E.U16 desc[UR30][R4.64], R28 ;  /* 0x0000001c04007986 */ /* 0x0005e2000c10151e */
[----:B------:R-:W-:-:S03]  /*5950*/  IMAD.HI R0, R0, 0x4, RZ ;  /* 0x0000000400007827 */ /* 0x000fc600078e02ff */
[----:B------:R-:W-:Y:S01]  /*5960*/  STG.E.U16 desc[UR30][R64.64], R6 ;  /* 0x0000000640007986 */ /* 0x000fe2000c10151e */
[----:B---3--:R-:W-:-:S03]  /*5970*/  PRMT R2, R32, 0x7632, R2 ;  /* 0x0000763220027816 */ /* 0x008fc60000000002 */
[----:B------:R3:W-:Y:S01]  /*5980*/  STG.E.U16 desc[UR30][R44.64], R30 ;  /* 0x0000001e2c007986 */ /* 0x0007e2000c10151e */
[----:B--2---:R-:W-:Y:S02]  /*5990*/  PRMT R5, R30, 0x7632, R5 ;  /* 0x000076321e057816 */ /* 0x004fe40000000005 */
[----:B-1----:R-:W-:-:S03]  /*59a0*/  IADD3 R4, P1, P2, R7, UR6, R10 ;  /* 0x0000000607047c10 */ /* 0x002fc6000fa3e00a */
[----:B------:R1:W-:Y:S01]  /*59b0*/  STG.E.U16 desc[UR30][R66.64], R5 ;  /* 0x0000000542007986 */ /* 0x0003e2000c10151e */
[----:B---3--:R-:W-:-:S03]  /*59c0*/  PRMT R44, R34, 0x7632, R44 ;  /* 0x00007632222c7816 */ /* 0x008fc6000000002c */
[----:B------:R2:W-:Y:S04]  /*59d0*/  STG.E.U16 desc[UR30][R8.64], R32 ;  /* 0x0000002008007986 */ /* 0x0005e8000c10151e */
[----:B------:R2:W-:Y:S01]  /*59e0*/  STG.E.U16 desc[UR30][R68.64], R2 ;  /* 0x0000000244007986 */ /* 0x0005e2000c10151e */
[----:B-1----:R-:W-:-:S03]  /*59f0*/  IADD3.X R5, PT, PT, R0, UR5, R11, P1, P2 ;  /* 0x0000000500057c10 */ /* 0x002fc60008fe440b */
[----:B------:R2:W-:Y:S04]  /*5a00*/  STG.E.U16 desc[UR30][R48.64], R34 ;  /* 0x0000002230007986 */ /* 0x0005e8000c10151e */
[----:B------:R2:W-:Y:S04]  /*5a10*/  STG.E.U16 desc[UR30][R88.64], R44 ;  /* 0x0000002c58007986 */ /* 0x0005e8000c10151e */
[----:B------:R2:W-:Y:S01]  /*5a20*/  STG.E desc[UR30][R4.64], R3 ;  /* 0x0000000304007986 */ /* 0x0005e2000c10191e */
[----:B0-----:R-:W-:Y:S06]  /*5a30*/  BAR.SYNC.DEFER_BLOCKING 0x0 ;  /* 0x0000000000007b1d */ /* 0x001fec0000010000 */
[----:B------:R-:W-:Y:S05]  /*5a40*/  @P0 BRA `(.L_x_20) ;  /* 0x0000000000a00947 */ /* 0x000fea0003800000 */
[----:B------:R-:W0:Y:S01]  /*5a50*/  S2UR UR5, SR_CgaCtaId ;  /* 0x00000000000579c3 */ /* 0x000e220000008800 */
[----:B------:R-:W-:Y:S01]  /*5a60*/  NOP ;  /* 0x0000000000007918 */ /* 0x000fe20000000000 */
[----:B------:R-:W-:Y:S01]  /*5a70*/  UMOV UR4, 0x50 ;  /* 0x0000005000047882 */ /* 0x000fe20000000000 */
[----:B------:R-:W-:Y:S01]  /*5a80*/  MOV R0, UR15 ;  /* 0x0000000f00007c02 */ /* 0x000fe20008000f00 */
[----:B------:R-:W-:Y:S01]  /*5a90*/  HFMA2 R7, -RZ, RZ, 0, 5.9604644775390625e-08 ;  /* 0x00000001ff077431 */ /* 0x000fe200000001ff */
[----:B--2---:R-:W-:Y:S02]  /*5aa0*/  MOV R3, 0xf ;  /* 0x0000000f00037802 */ /* 0x004fe40000000f00 */
[----:B------:R-:W-:-:S04]  /*5ab0*/  LOP3.LUT R0, R0, 0xffff, RZ, 0xc0, !PT ;  /* 0x0000ffff00007812 */ /* 0x000fc800078ec0ff */
[----:B------:R-:W-:-:S04]  /*5ac0*/  SHF.R.U32.HI R0, RZ, 0x5, R0 ;  /* 0x00000005ff007819 */ /* 0x000fc80000011600 */
[----:B------:R-:W-:Y:S02]  /*5ad0*/  IADD3 R2, PT, PT, R0, 0x10, RZ ;  /* 0x0000001000027810 */ /* 0x000fe40007ffe0ff */
[----:B------:R-:W-:Y:S01]  /*5ae0*/  SHF.L.U32 R0, R3, R0, RZ ;  /* 0x0000000003007219 */ /* 0x000fe200000006ff */
[----:B0-----:R-:W-:Y:S01]  /*5af0*/  ULEA UR6, UR5, UR4, 0x18 ;  /* 0x0000000405067291 */ /* 0x001fe2000f8ec0ff */
[----:B------:R-:W-:-:S04]  /*5b00*/  SHF.L.U32 R3, R7, R2, RZ ;  /* 0x0000000207037219 */ /* 0x000fc800000006ff */
[----:B------:R-:W-:-:S04]  /*5b10*/  LOP3.LUT R0, R3, R0, RZ, 0xfc, !PT ;  /* 0x0000000003007212 */ /* 0x000fc800078efcff */
[----:B------:R-:W0:Y:S01]  /*5b20*/  LDS R5, [UR6] ;  /* 0x00000006ff057984 */ /* 0x000e220008000800 */
[C---:B------:R-:W-:Y:S02]  /*5b30*/  LOP3.LUT R2, R0.reuse, 0xffff, RZ, 0xc0, !PT ;  /* 0x0000ffff00027812 */ /* 0x040fe400078ec0ff */
[----:B0-----:R-:W-:-:S04]  /*5b40*/  LOP3.LUT R3, R0, 0xffff, R5, 0x80, !PT ;  /* 0x0000ffff00037812 */ /* 0x001fc800078e8005 */
[----:B------:R-:W-:-:S13]  /*5b50*/  ISETP.NE.AND P0, PT, R3, R2, PT ;  /* 0x000000020300720c */ /* 0x000fda0003f05270 */
[----:B------:R-:W-:Y:S05]  /*5b60*/  @P0 BRA `(.L_x_21) ;  /* 0x0000000000500947 */ /* 0x000fea0003800000 */
[----:B------:R-:W-:Y:S02]  /*5b70*/  SHF.R.U32.HI R5, RZ, 0x10, R5 ;  /* 0x00000010ff057819 */ /* 0x000fe40000011605 */
[----:B------:R-:W-:-:S04]  /*5b80*/  SHF.R.U32.HI R2, RZ, 0x10, R0 ;  /* 0x00000010ff027819 */ /* 0x000fc80000011600 */
[----:B------:R-:W-:-:S04]  /*5b90*/  LOP3.LUT R5, R5, R2, RZ, 0xc0, !PT ;  /* 0x0000000205057212 */ /* 0x000fc800078ec0ff */
[----:B------:R-:W-:-:S13]  /*5ba0*/  ISETP.NE.AND P0, PT, R5, R2, PT ;  /* 0x000000020500720c */ /* 0x000fda0003f05270 */
[----:B------:R-:W-:Y:S05]  /*5bb0*/  @P0 BRA `(.L_x_22) ;  /* 0x0000000000300947 */ /* 0x000fea0003800000 */
[----:B------:R-:W-:Y:S01]  /*5bc0*/  R2UR UR4, R0 ;  /* 0x00000000000472ca */ /* 0x000fe200000e0000 */
[----:B------:R-:W-:Y:S01]  /*5bd0*/  VOTEU.ANY UR5, UPT, PT ;  /* 0x0000000000057886 */ /* 0x000fe200038e0100 */
[----:B------:R-:W0:Y:S01]  /*5be0*/  S2R R0, SR_LANEID ;  /* 0x0000000000007919 */ /* 0x000e220000000000 */
[----:B------:R-:W-:-:S10]  /*5bf0*/  UFLO.U32 UR5, UR5 ;  /* 0x00000005000572bd */ /* 0x000fd400080e0000 */
[----:B------:R-:W-:-:S06]  /*5c00*/  ULOP3.LUT UR4, URZ, UR4, URZ, 0x33, !UPT ;  /* 0x00000004ff047292 */ /* 0x000fcc000f8e33ff */
[----:B------:R-:W-:-:S04]  /*5c10*/  MOV R2, UR4 ;  /* 0x0000000400027c02 */ /* 0x000fc80008000f00 */
[----:B------:R-:W1:Y:S02]  /*5c20*/  REDUX UR7, R2 ;  /* 0x00000000020773c4 */ /* 0x000e640000000000 */
[----:B------:R3:W-:Y:S01]  /*5c30*/  UTCATOMSWS.AND URZ, UR4 ;  /* 0x0000000400ff79e3 */ /* 0x0007e20008000000 */
[----:B0-----:R-:W-:Y:S02]  /*5c40*/  ISETP.EQ.U32.AND P0, PT, R0, UR5, PT ;  /* 0x0000000500007c0c */ /* 0x001fe4000bf02070 */
[----:B-1----:R-:W-:-:S11]  /*5c50*/  MOV R0, UR7 ;  /* 0x0000000700007c02 */ /* 0x002fd60008000f00 */
[----:B------:R3:W-:Y:S01]  /*5c60*/  @P0 ATOMS.AND RZ, [UR6], R0 ;  /* 0x00000000ffff098c */ /* 0x0007e2000a800006 */
[----:B------:R-:W-:Y:S05]  /*5c70*/  BRA `(.L_x_20) ;  /* 0x0000000000147947 */ /* 0x000fea0003800000 */
.L_x_22:
[----:B------:R-:W-:-:S07]  /*5c80*/  MOV R2, 0x5ca0 ;  /* 0x00005ca000027802 */ /* 0x000fce0000000f00 */
[----:B------:R-:W-:Y:S05]  /*5c90*/  CALL.REL.NOINC `($__internal_0_$__cuda_sm10x_tcgen05_guardrail_trap_col_being_dealloced_not_returned_by_alloc) ;  /* 0x0000000000447944 */ /* 0x000fea0003c00000 */
[----:B------:R-:W-:Y:S05]  /*5ca0*/  BRA `(.L_x_20) ;  /* 0x0000000000087947 */ /* 0x000fea0003800000 */
.L_x_21:
[----:B------:R-:W-:-:S07]  /*5cb0*/  MOV R2, 0x5cd0 ;  /* 0x00005cd000027802 */ /* 0x000fce0000000f00 */
[----:B------:R-:W-:Y:S05]  /*5cc0*/  CALL.REL.NOINC `($__internal_2_$__cuda_sm10x_tcgen05_guardrail_trap_unallocated_columns_being_dealloced) ;  /* 0x0000000000507944 */ /* 0x000fea0003c00000 */
.L_x_20:
[----:B------:R-:W-:Y:S01]  /*5cd0*/  NOP ;  /* 0x0000000000007918 */ /* 0x000fe20000000000 */
[----:B---3--:R-:W-:Y:S05]  /*5ce0*/  EXIT ;  /* 0x000000000000794d */ /* 0x008fea0003800000 */
.L_x_8:
[----:B------:R-:W1:Y:S02]  /*5cf0*/  SYNCS.PHASECHK.TRANS64.TRYWAIT P4, [UR14+0x2800], RZ ;  /* 0x002800ffff0075a7 */ /* 0x000e64000808110e */
[----:B-1----:R-:W-:Y:S05]  /*5d00*/  @!P4 BRA `(.L_x_8) ;  /* 0xfffffffc00f8c947 */ /* 0x002fea000383ffff */
[----:B------:R-:W-:Y:S05]  /*5d10*/  BRA `(.L_x_7) ;  /* 0xffffffbc009c7947 */ /* 0x000fea000383ffff */
.L_x_14:
[----:B------:R-:W2:Y:S02]  /*5d20*/  SYNCS.PHASECHK.TRANS64.TRYWAIT P2, [UR14+0x3810], RZ ;  /* 0x003810ffff0075a7 */ /* 0x000ea4000804110e */
[----:B--2---:R-:W-:Y:S05]  /*5d30*/  @!P2 BRA `(.L_x_14) ;  /* 0xfffffffc00f8a947 */ /* 0x004fea000383ffff */
[----:B------:R-:W-:Y:S05]  /*5d40*/  BRA `(.L_x_23) ;  /* 0xffffffd400487947 */ /* 0x000fea000383ffff */
.L_x_15:
[----:B------:R-:W1:Y:S02]  /*5d50*/  SYNCS.PHASECHK.TRANS64.TRYWAIT P2, [UR17], R77 ;  /* 0x0000004dff0075a7 */ /* 0x000e640008041111 */
[----:B-1----:R-:W-:Y:S05]  /*5d60*/  @!P2 BRA `(.L_x_15) ;  /* 0xfffffffc00f8a947 */ /* 0x002fea000383ffff */
[----:B------:R-:W-:Y:S05]  /*5d70*/  BRA `(.L_x_24) ;  /* 0xffffffd4008c7947 */ /* 0x000fea000383ffff */
.L_x_19:
[----:B------:R-:W0:Y:S02]  /*5d80*/  SYNCS.PHASECHK.TRANS64.TRYWAIT P3, [UR17], R4 ;  /* 0x00000004ff0075a7 */ /* 0x000e240008061111 */
[----:B0-----:R-:W-:Y:S05]  /*5d90*/  @!P3 BRA `(.L_x_19) ;  /* 0xfffffffc00f8b947 */ /* 0x001fea000383ffff */
[----:B------:R-:W-:Y:S05]  /*5da0*/  BRA `(.L_x_18) ;  /* 0xffffffe8004c7947 */ /* 0x000fea000383ffff */
        .weak           $__internal_0_$__cuda_sm10x_tcgen05_guardrail_trap_col_being_dealloced_not_returned_by_alloc
        .type           $__internal_0_$__cuda_sm10x_tcgen05_guardrail_trap_col_being_dealloced_not_returned_by_alloc,@function
        .size           $__internal_0_$__cuda_sm10x_tcgen05_guardrail_trap_col_being_dealloced_not_returned_by_alloc,($__internal_1_$__cuda_sm10x_tcgen05_guardrail_trap_phase_invalid_during_alloc - $__internal_0_$__cuda_sm10x_tcgen05_guardrail_trap_col_being_dealloced_not_returned_by_alloc)
$__internal_0_$__cuda_sm10x_tcgen05_guardrail_trap_col_being_dealloced_not_returned_by_alloc:
[----:B------:R-:W-:Y:S05]  /*5db0*/  BPT.TRAP 0x1 ;  /* 0x000000040000795c */ /* 0x000fea0000300000 */
[----:B------:R-:W-:-:S04]  /*5dc0*/  MOV R3, 0x0 ;  /* 0x0000000000037802 */ /* 0x000fc80000000f00 */
[----:B------:R-:W-:Y:S05]  /*5dd0*/  RET.REL.NODEC R2 `(attn_fwd) ;  /* 0xffffffa002887950 */ /* 0x000fea0003c3ffff */
        .weak           $__internal_1_$__cuda_sm10x_tcgen05_guardrail_trap_phase_invalid_during_alloc
        .type           $__internal_1_$__cuda_sm10x_tcgen05_guardrail_trap_phase_invalid_during_alloc,@function
        .size           $__internal_1_$__cuda_sm10x_tcgen05_guardrail_trap_phase_invalid_during_alloc,($__internal_2_$__cuda_sm10x_tcgen05_guardrail_trap_unallocated_columns_being_dealloced - $__internal_1_$__cuda_sm10x_tcgen05_guardrail_trap_phase_invalid_during_alloc)
$__internal_1_$__cuda_sm10x_tcgen05_guardrail_trap_phase_invalid_during_alloc:
[----:B------:R-:W-:Y:S05]  /*5de0*/  BPT.TRAP 0x1 ;  /* 0x000000040000795c */ /* 0x000fea0000300000 */
[----:B------:R-:W-:-:S04]  /*5df0*/  HFMA2 R3, -RZ, RZ, 0, 0 ;  /* 0x00000000ff037431 */ /* 0x000fc800000001ff */
[----:B------:R-:W-:Y:S05]  /*5e00*/  RET.REL.NODEC R2 `(attn_fwd) ;  /* 0xffffffa0027c7950 */ /* 0x000fea0003c3ffff */
        .weak           $__internal_2_$__cuda_sm10x_tcgen05_guardrail_trap_unallocated_columns_being_dealloced
        .type           $__internal_2_$__cuda_sm10x_tcgen05_guardrail_trap_unallocated_columns_being_dealloced,@function
        .size           $__internal_2_$__cuda_sm10x_tcgen05_guardrail_trap_unallocated_columns_being_dealloced,(.L_x_28 - $__internal_2_$__cuda_sm10x_tcgen05_guardrail_trap_unallocated_columns_being_dealloced)
$__internal_2_$__cuda_sm10x_tcgen05_guardrail_trap_unallocated_columns_being_dealloced:
[----:B------:R-:W-:Y:S05]  /*5e10*/  BPT.TRAP 0x1 ;  /* 0x000000040000795c */ /* 0x000fea0000300000 */
[----:B------:R-:W-:-:S04]  /*5e20*/  MOV R3, 0x0 ;  /* 0x0000000000037802 */ /* 0x000fc80000000f00 */
[----:B------:R-:W-:Y:S05]  /*5e30*/  RET.REL.NODEC R2 `(attn_fwd) ;  /* 0xffffffa002707950 */ /* 0x000fea0003c3ffff */
.L_x_25:
[----:B------:R-:W-:-:S00]  /*5e40*/  BRA `(.L_x_25) ;  /* 0xfffffffc00fc7947 */ /* 0x000fc0000383ffff */
[----:B------:R-:W-:-:S00]  /*5e50*/  NOP ;  /* 0x0000000000007918 */ /* 0x000fc00000000000 */
        /* <DEDUP_REMOVED lines=10> */
.L_x_28:


//--------------------- .nv.global.init           --------------------------
	.section	.nv.global.init,"aw",@progbits
.nv.global.init:
	.type		_$_str,@object
	.size		_$_str,(.L_3 - _$_str)
_$_str:
        /*0000*/ 	.byte	0x5f, 0x5f, 0x43, 0x55, 0x44, 0x41, 0x5f, 0x46, 0x54, 0x5a, 0x00
.L_3:


//--------------------- .nv.shared.attn_fwd       --------------------------
	.section	.nv.shared.attn_fwd,"aw",@nobits
	.sectionflags	@""
	.align	16
	.zero		1024


//--------------------- .nv.shared.reserved.0     --------------------------
	.section	.nv.shared.reserved.0,"aw",@nobits
	.align	8
	.weak		__nv_reservedSMEM_offset_0_alias
	.size		__nv_reservedSMEM_offset_0_alias, 0, 64
	.other		__nv_reservedSMEM_offset_0_alias,@"STO_CUDA_RESERVED_SHARED STV_DEFAULT"
__nv_reservedSMEM_offset_0_alias:
	.zero		0
.nv.shared.reserved.0:
	.zero		64
	.weak		__nv_reservedSMEM_allocation_phase
	.type		__nv_reservedSMEM_allocation_phase,@object
	.size		__nv_reservedSMEM_allocation_phase,(.L_0 - __nv_reservedSMEM_allocation_phase)
__nv_reservedSMEM_allocation_phase:
	.zero		1
.L_0:
	.zero		7
	.weak		__nv_reservedSMEM_devtool_atexit_pc
	.type		__nv_reservedSMEM_devtool_atexit_pc,@object
	.size		__nv_reservedSMEM_devtool_atexit_pc,(__nv_reservedSMEM_allocation_mask - __nv_reservedSMEM_devtool_atexit_pc)
__nv_reservedSMEM_devtool_atexit_pc:
	.zero		8
	.weak		__nv_reservedSMEM_allocation_mask
	.type		__nv_reservedSMEM_allocation_mask,@object
	.size		__nv_reservedSMEM_allocation_mask,(.L_2 - __nv_reservedSMEM_allocation_mask)
__nv_reservedSMEM_allocation_mask:
	.zero		4
.L_2:


//--------------------- .nv.constant0.attn_fwd    --------------------------
	.section	.nv.constant0.attn_fwd,"a",@progbits
	.sectionflags	@""
	.align	4
.nv.constant0.attn_fwd:
	.zero		1032


//--------------------- SYMBOLS --------------------------

	.type		.nv.reservedSmem.offset0,@object
	.size		.nv.reservedSmem.offset0,0x4
	.type		.nv.reservedSmem.cap,@object
	.size		.nv.reservedSmem.cap,0x4
